//
// Generated by NVIDIA NVVM Compiler
//
// Compiler Build ID: CL-36424714
// Cuda compilation tools, release 13.0, V13.0.88
// Based on NVVM 20.0.0
//

.version 9.0
.target sm_100
.address_size 64

	// .globl	_Z20compute_hidden_layerP13NeuralNetworkPKdPd

.visible .entry _Z20compute_hidden_layerP13NeuralNetworkPKdPd(
	.param .u64 .ptr .align 1 _Z20compute_hidden_layerP13NeuralNetworkPKdPd_param_0,
	.param .u64 .ptr .align 1 _Z20compute_hidden_layerP13NeuralNetworkPKdPd_param_1,
	.param .u64 .ptr .align 1 _Z20compute_hidden_layerP13NeuralNetworkPKdPd_param_2
)
{
	.reg .pred 	%p<3>;
	.reg .b32 	%r<6>;
	.reg .b64 	%rd<25>;
	.reg .b64 	%fd<53>;

	ld.param.u64 	%rd7, [_Z20compute_hidden_layerP13NeuralNetworkPKdPd_param_0];
	ld.param.u64 	%rd8, [_Z20compute_hidden_layerP13NeuralNetworkPKdPd_param_1];
	ld.param.u64 	%rd9, [_Z20compute_hidden_layerP13NeuralNetworkPKdPd_param_2];
	mov.u32 	%r1, %tid.x;
	setp.gt.u32 	%p1, %r1, 127;
	@%p1 bra 	$L__BB0_4;
	cvta.to.global.u64 	%rd10, %rd7;
	ld.global.u64 	%rd11, [%rd10+16];
	cvta.to.global.u64 	%rd12, %rd11;
	mul.wide.u32 	%rd13, %r1, 8;
	add.s64 	%rd14, %rd12, %rd13;
	ld.global.f64 	%fd52, [%rd14];
	ld.global.u64 	%rd15, [%rd10];
	cvta.to.global.u64 	%rd16, %rd15;
	mul.wide.u32 	%rd17, %r1, 6272;
	add.s64 	%rd18, %rd17, %rd16;
	add.s64 	%rd24, %rd18, 64;
	cvta.to.global.u64 	%rd19, %rd8;
	add.s64 	%rd23, %rd19, 64;
	mov.b32 	%r5, 0;
$L__BB0_2:
	ld.global.f64 	%fd4, [%rd24+-64];
	ld.global.f64 	%fd5, [%rd23+-64];
	fma.rn.f64 	%fd6, %fd4, %fd5, %fd52;
	ld.global.f64 	%fd7, [%rd24+-56];
	ld.global.f64 	%fd8, [%rd23+-56];
	fma.rn.f64 	%fd9, %fd7, %fd8, %fd6;
	ld.global.f64 	%fd10, [%rd24+-48];
	ld.global.f64 	%fd11, [%rd23+-48];
	fma.rn.f64 	%fd12, %fd10, %fd11, %fd9;
	ld.global.f64 	%fd13, [%rd24+-40];
	ld.global.f64 	%fd14, [%rd23+-40];
	fma.rn.f64 	%fd15, %fd13, %fd14, %fd12;
	ld.global.f64 	%fd16, [%rd24+-32];
	ld.global.f64 	%fd17, [%rd23+-32];
	fma.rn.f64 	%fd18, %fd16, %fd17, %fd15;
	ld.global.f64 	%fd19, [%rd24+-24];
	ld.global.f64 	%fd20, [%rd23+-24];
	fma.rn.f64 	%fd21, %fd19, %fd20, %fd18;
	ld.global.f64 	%fd22, [%rd24+-16];
	ld.global.f64 	%fd23, [%rd23+-16];
	fma.rn.f64 	%fd24, %fd22, %fd23, %fd21;
	ld.global.f64 	%fd25, [%rd24+-8];
	ld.global.f64 	%fd26, [%rd23+-8];
	fma.rn.f64 	%fd27, %fd25, %fd26, %fd24;
	ld.global.f64 	%fd28, [%rd24];
	ld.global.f64 	%fd29, [%rd23];
	fma.rn.f64 	%fd30, %fd28, %fd29, %fd27;
	ld.global.f64 	%fd31, [%rd24+8];
	ld.global.f64 	%fd32, [%rd23+8];
	fma.rn.f64 	%fd33, %fd31, %fd32, %fd30;
	ld.global.f64 	%fd34, [%rd24+16];
	ld.global.f64 	%fd35, [%rd23+16];
	fma.rn.f64 	%fd36, %fd34, %fd35, %fd33;
	ld.global.f64 	%fd37, [%rd24+24];
	ld.global.f64 	%fd38, [%rd23+24];
	fma.rn.f64 	%fd39, %fd37, %fd38, %fd36;
	ld.global.f64 	%fd40, [%rd24+32];
	ld.global.f64 	%fd41, [%rd23+32];
	fma.rn.f64 	%fd42, %fd40, %fd41, %fd39;
	ld.global.f64 	%fd43, [%rd24+40];
	ld.global.f64 	%fd44, [%rd23+40];
	fma.rn.f64 	%fd45, %fd43, %fd44, %fd42;
	ld.global.f64 	%fd46, [%rd24+48];
	ld.global.f64 	%fd47, [%rd23+48];
	fma.rn.f64 	%fd48, %fd46, %fd47, %fd45;
	ld.global.f64 	%fd49, [%rd24+56];
	ld.global.f64 	%fd50, [%rd23+56];
	fma.rn.f64 	%fd52, %fd49, %fd50, %fd48;
	add.s32 	%r5, %r5, 16;
	add.s64 	%rd24, %rd24, 128;
	add.s64 	%rd23, %rd23, 128;
	setp.ne.s32 	%p2, %r5, 784;
	@%p2 bra 	$L__BB0_2;
	max.f64 	%fd51, %fd52, 0d0000000000000000;
	cvta.to.global.u64 	%rd20, %rd9;
	add.s64 	%rd22, %rd20, %rd13;
	st.global.f64 	[%rd22], %fd51;
$L__BB0_4:
	ret;

}
	// .globl	_Z20compute_output_layerP13NeuralNetworkPKdPd
.visible .entry _Z20compute_output_layerP13NeuralNetworkPKdPd(
	.param .u64 .ptr .align 1 _Z20compute_output_layerP13NeuralNetworkPKdPd_param_0,
	.param .u64 .ptr .align 1 _Z20compute_output_layerP13NeuralNetworkPKdPd_param_1,
	.param .u64 .ptr .align 1 _Z20compute_output_layerP13NeuralNetworkPKdPd_param_2
)
{
	.reg .pred 	%p<6>;
	.reg .b32 	%r<21>;
	.reg .b32 	%f<3>;
	.reg .b64 	%rd<25>;
	.reg .b64 	%fd<76>;

	ld.param.u64 	%rd7, [_Z20compute_output_layerP13NeuralNetworkPKdPd_param_0];
	ld.param.u64 	%rd8, [_Z20compute_output_layerP13NeuralNetworkPKdPd_param_1];
	ld.param.u64 	%rd9, [_Z20compute_output_layerP13NeuralNetworkPKdPd_param_2];
	mov.u32 	%r1, %tid.x;
	setp.gt.u32 	%p1, %r1, 9;
	@%p1 bra 	$L__BB1_7;
	cvta.to.global.u64 	%rd10, %rd7;
	ld.global.u64 	%rd11, [%rd10+24];
	cvta.to.global.u64 	%rd12, %rd11;
	mul.wide.u32 	%rd13, %r1, 8;
	add.s64 	%rd14, %rd12, %rd13;
	ld.global.f64 	%fd74, [%rd14];
	ld.global.u64 	%rd15, [%rd10+8];
	cvta.to.global.u64 	%rd16, %rd15;
	mul.wide.u32 	%rd17, %r1, 1024;
	add.s64 	%rd18, %rd17, %rd16;
	add.s64 	%rd24, %rd18, 64;
	cvta.to.global.u64 	%rd19, %rd8;
	add.s64 	%rd23, %rd19, 64;
	mov.b32 	%r20, 0;
$L__BB1_2:
	ld.global.f64 	%fd8, [%rd24+-64];
	ld.global.f64 	%fd9, [%rd23+-64];
	fma.rn.f64 	%fd10, %fd8, %fd9, %fd74;
	ld.global.f64 	%fd11, [%rd24+-56];
	ld.global.f64 	%fd12, [%rd23+-56];
	fma.rn.f64 	%fd13, %fd11, %fd12, %fd10;
	ld.global.f64 	%fd14, [%rd24+-48];
	ld.global.f64 	%fd15, [%rd23+-48];
	fma.rn.f64 	%fd16, %fd14, %fd15, %fd13;
	ld.global.f64 	%fd17, [%rd24+-40];
	ld.global.f64 	%fd18, [%rd23+-40];
	fma.rn.f64 	%fd19, %fd17, %fd18, %fd16;
	ld.global.f64 	%fd20, [%rd24+-32];
	ld.global.f64 	%fd21, [%rd23+-32];
	fma.rn.f64 	%fd22, %fd20, %fd21, %fd19;
	ld.global.f64 	%fd23, [%rd24+-24];
	ld.global.f64 	%fd24, [%rd23+-24];
	fma.rn.f64 	%fd25, %fd23, %fd24, %fd22;
	ld.global.f64 	%fd26, [%rd24+-16];
	ld.global.f64 	%fd27, [%rd23+-16];
	fma.rn.f64 	%fd28, %fd26, %fd27, %fd25;
	ld.global.f64 	%fd29, [%rd24+-8];
	ld.global.f64 	%fd30, [%rd23+-8];
	fma.rn.f64 	%fd31, %fd29, %fd30, %fd28;
	ld.global.f64 	%fd32, [%rd24];
	ld.global.f64 	%fd33, [%rd23];
	fma.rn.f64 	%fd34, %fd32, %fd33, %fd31;
	ld.global.f64 	%fd35, [%rd24+8];
	ld.global.f64 	%fd36, [%rd23+8];
	fma.rn.f64 	%fd37, %fd35, %fd36, %fd34;
	ld.global.f64 	%fd38, [%rd24+16];
	ld.global.f64 	%fd39, [%rd23+16];
	fma.rn.f64 	%fd40, %fd38, %fd39, %fd37;
	ld.global.f64 	%fd41, [%rd24+24];
	ld.global.f64 	%fd42, [%rd23+24];
	fma.rn.f64 	%fd43, %fd41, %fd42, %fd40;
	ld.global.f64 	%fd44, [%rd24+32];
	ld.global.f64 	%fd45, [%rd23+32];
	fma.rn.f64 	%fd46, %fd44, %fd45, %fd43;
	ld.global.f64 	%fd47, [%rd24+40];
	ld.global.f64 	%fd48, [%rd23+40];
	fma.rn.f64 	%fd49, %fd47, %fd48, %fd46;
	ld.global.f64 	%fd50, [%rd24+48];
	ld.global.f64 	%fd51, [%rd23+48];
	fma.rn.f64 	%fd52, %fd50, %fd51, %fd49;
	ld.global.f64 	%fd53, [%rd24+56];
	ld.global.f64 	%fd54, [%rd23+56];
	fma.rn.f64 	%fd74, %fd53, %fd54, %fd52;
	add.s32 	%r20, %r20, 16;
	add.s64 	%rd24, %rd24, 128;
	add.s64 	%rd23, %rd23, 128;
	setp.ne.s32 	%p2, %r20, 128;
	@%p2 bra 	$L__BB1_2;
	fma.rn.f64 	%fd55, %fd74, 0d3FF71547652B82FE, 0d4338000000000000;
	{
	.reg .b32 %temp; 
	mov.b64 	{%r4, %temp}, %fd55;
	}
	mov.f64 	%fd56, 0dC338000000000000;
	add.rn.f64 	%fd57, %fd55, %fd56;
	fma.rn.f64 	%fd58, %fd57, 0dBFE62E42FEFA39EF, %fd74;
	fma.rn.f64 	%fd59, %fd57, 0dBC7ABC9E3B39803F, %fd58;
	fma.rn.f64 	%fd60, %fd59, 0d3E5ADE1569CE2BDF, 0d3E928AF3FCA213EA;
	fma.rn.f64 	%fd61, %fd60, %fd59, 0d3EC71DEE62401315;
	fma.rn.f64 	%fd62, %fd61, %fd59, 0d3EFA01997C89EB71;
	fma.rn.f64 	%fd63, %fd62, %fd59, 0d3F2A01A014761F65;
	fma.rn.f64 	%fd64, %fd63, %fd59, 0d3F56C16C1852B7AF;
	fma.rn.f64 	%fd65, %fd64, %fd59, 0d3F81111111122322;
	fma.rn.f64 	%fd66, %fd65, %fd59, 0d3FA55555555502A1;
	fma.rn.f64 	%fd67, %fd66, %fd59, 0d3FC5555555555511;
	fma.rn.f64 	%fd68, %fd67, %fd59, 0d3FE000000000000B;
	fma.rn.f64 	%fd69, %fd68, %fd59, 0d3FF0000000000000;
	fma.rn.f64 	%fd70, %fd69, %fd59, 0d3FF0000000000000;
	{
	.reg .b32 %temp; 
	mov.b64 	{%r5, %temp}, %fd70;
	}
	{
	.reg .b32 %temp; 
	mov.b64 	{%temp, %r6}, %fd70;
	}
	shl.b32 	%r8, %r4, 20;
	add.s32 	%r9, %r8, %r6;
	mov.b64 	%fd75, {%r5, %r9};
	{
	.reg .b32 %temp; 
	mov.b64 	{%temp, %r10}, %fd74;
	}
	mov.b32 	%f2, %r10;
	abs.f32 	%f1, %f2;
	setp.lt.f32 	%p3, %f1, 0f4086232B;
	@%p3 bra 	$L__BB1_6;
	setp.lt.f64 	%p4, %fd74, 0d0000000000000000;
	add.f64 	%fd71, %fd74, 0d7FF0000000000000;
	selp.f64 	%fd75, 0d0000000000000000, %fd71, %p4;
	setp.geu.f32 	%p5, %f1, 0f40874800;
	@%p5 bra 	$L__BB1_6;
	shr.u32 	%r11, %r4, 31;
	add.s32 	%r12, %r4, %r11;
	shr.s32 	%r13, %r12, 1;
	shl.b32 	%r14, %r13, 20;
	add.s32 	%r15, %r6, %r14;
	mov.b64 	%fd72, {%r5, %r15};
	sub.s32 	%r16, %r4, %r13;
	shl.b32 	%r17, %r16, 20;
	add.s32 	%r18, %r17, 1072693248;
	mov.b32 	%r19, 0;
	mov.b64 	%fd73, {%r19, %r18};
	mul.f64 	%fd75, %fd73, %fd72;
$L__BB1_6:
	cvta.to.global.u64 	%rd20, %rd9;
	add.s64 	%rd22, %rd20, %rd13;
	st.global.f64 	[%rd22], %fd75;
$L__BB1_7:
	ret;

}
	// .globl	_Z17normalize_softmaxPd
.visible .entry _Z17normalize_softmaxPd(
	.param .u64 .ptr .align 1 _Z17normalize_softmaxPd_param_0
)
{
	.reg .b64 	%rd<3>;
	.reg .b64 	%fd<31>;

	ld.param.u64 	%rd1, [_Z17normalize_softmaxPd_param_0];
	cvta.to.global.u64 	%rd2, %rd1;
	ld.global.f64 	%fd1, [%rd2];
	add.f64 	%fd2, %fd1, 0d0000000000000000;
	ld.global.f64 	%fd3, [%rd2+8];
	add.f64 	%fd4, %fd2, %fd3;
	ld.global.f64 	%fd5, [%rd2+16];
	add.f64 	%fd6, %fd4, %fd5;
	ld.global.f64 	%fd7, [%rd2+24];
	add.f64 	%fd8, %fd6, %fd7;
	ld.global.f64 	%fd9, [%rd2+32];
	add.f64 	%fd10, %fd8, %fd9;
	ld.global.f64 	%fd11, [%rd2+40];
	add.f64 	%fd12, %fd10, %fd11;
	ld.global.f64 	%fd13, [%rd2+48];
	add.f64 	%fd14, %fd12, %fd13;
	ld.global.f64 	%fd15, [%rd2+56];
	add.f64 	%fd16, %fd14, %fd15;
	ld.global.f64 	%fd17, [%rd2+64];
	add.f64 	%fd18, %fd16, %fd17;
	ld.global.f64 	%fd19, [%rd2+72];
	add.f64 	%fd20, %fd18, %fd19;
	div.rn.f64 	%fd21, %fd1, %fd20;
	st.global.f64 	[%rd2], %fd21;
	div.rn.f64 	%fd22, %fd3, %fd20;
	st.global.f64 	[%rd2+8], %fd22;
	div.rn.f64 	%fd23, %fd5, %fd20;
	st.global.f64 	[%rd2+16], %fd23;
	div.rn.f64 	%fd24, %fd7, %fd20;
	st.global.f64 	[%rd2+24], %fd24;
	div.rn.f64 	%fd25, %fd9, %fd20;
	st.global.f64 	[%rd2+32], %fd25;
	div.rn.f64 	%fd26, %fd11, %fd20;
	st.global.f64 	[%rd2+40], %fd26;
	div.rn.f64 	%fd27, %fd13, %fd20;
	st.global.f64 	[%rd2+48], %fd27;
	div.rn.f64 	%fd28, %fd15, %fd20;
	st.global.f64 	[%rd2+56], %fd28;
	div.rn.f64 	%fd29, %fd17, %fd20;
	st.global.f64 	[%rd2+64], %fd29;
	div.rn.f64 	%fd30, %fd19, %fd20;
	st.global.f64 	[%rd2+72], %fd30;
	ret;

}
	// .globl	_Z16compute_d_outputPKdS0_Pd
.visible .entry _Z16compute_d_outputPKdS0_Pd(
	.param .u64 .ptr .align 1 _Z16compute_d_outputPKdS0_Pd_param_0,
	.param .u64 .ptr .align 1 _Z16compute_d_outputPKdS0_Pd_param_1,
	.param .u64 .ptr .align 1 _Z16compute_d_outputPKdS0_Pd_param_2
)
{
	.reg .pred 	%p<2>;
	.reg .b32 	%r<2>;
	.reg .b64 	%rd<11>;
	.reg .b64 	%fd<4>;

	ld.param.u64 	%rd1, [_Z16compute_d_outputPKdS0_Pd_param_0];
	ld.param.u64 	%rd2, [_Z16compute_d_outputPKdS0_Pd_param_1];
	ld.param.u64 	%rd3, [_Z16compute_d_outputPKdS0_Pd_param_2];
	mov.u32 	%r1, %tid.x;
	setp.gt.u32 	%p1, %r1, 9;
	@%p1 bra 	$L__BB3_2;
	cvta.to.global.u64 	%rd4, %rd1;
	cvta.to.global.u64 	%rd5, %rd2;
	cvta.to.global.u64 	%rd6, %rd3;
	mul.wide.u32 	%rd7, %r1, 8;
	add.s64 	%rd8, %rd4, %rd7;
	ld.global.f64 	%fd1, [%rd8];
	add.s64 	%rd9, %rd5, %rd7;
	ld.global.f64 	%fd2, [%rd9];
	sub.f64 	%fd3, %fd1, %fd2;
	add.s64 	%rd10, %rd6, %rd7;
	st.global.f64 	[%rd10], %fd3;
$L__BB3_2:
	ret;

}
	// .globl	_Z16compute_d_hiddenP13NeuralNetworkPKdS2_Pd
.visible .entry _Z16compute_d_hiddenP13NeuralNetworkPKdS2_Pd(
	.param .u64 .ptr .align 1 _Z16compute_d_hiddenP13NeuralNetworkPKdS2_Pd_param_0,
	.param .u64 .ptr .align 1 _Z16compute_d_hiddenP13NeuralNetworkPKdS2_Pd_param_1,
	.param .u64 .ptr .align 1 _Z16compute_d_hiddenP13NeuralNetworkPKdS2_Pd_param_2,
	.param .u64 .ptr .align 1 _Z16compute_d_hiddenP13NeuralNetworkPKdS2_Pd_param_3
)
{
	.reg .pred 	%p<3>;
	.reg .b32 	%r<2>;
	.reg .b64 	%rd<15>;
	.reg .b64 	%fd<33>;

	ld.param.u64 	%rd1, [_Z16compute_d_hiddenP13NeuralNetworkPKdS2_Pd_param_0];
	ld.param.u64 	%rd2, [_Z16compute_d_hiddenP13NeuralNetworkPKdS2_Pd_param_1];
	ld.param.u64 	%rd3, [_Z16compute_d_hiddenP13NeuralNetworkPKdS2_Pd_param_2];
	ld.param.u64 	%rd4, [_Z16compute_d_hiddenP13NeuralNetworkPKdS2_Pd_param_3];
	mov.u32 	%r1, %tid.x;
	setp.gt.u32 	%p1, %r1, 127;
	@%p1 bra 	$L__BB4_2;
	cvta.to.global.u64 	%rd5, %rd3;
	cvta.to.global.u64 	%rd6, %rd4;
	cvta.to.global.u64 	%rd7, %rd2;
	cvta.to.global.u64 	%rd8, %rd1;
	ld.global.u64 	%rd9, [%rd8+8];
	cvta.to.global.u64 	%rd10, %rd9;
	mul.wide.u32 	%rd11, %r1, 8;
	add.s64 	%rd12, %rd10, %rd11;
	ld.global.f64 	%fd1, [%rd12];
	ld.global.f64 	%fd2, [%rd7];
	fma.rn.f64 	%fd3, %fd1, %fd2, 0d0000000000000000;
	ld.global.f64 	%fd4, [%rd12+1024];
	ld.global.f64 	%fd5, [%rd7+8];
	fma.rn.f64 	%fd6, %fd4, %fd5, %fd3;
	ld.global.f64 	%fd7, [%rd12+2048];
	ld.global.f64 	%fd8, [%rd7+16];
	fma.rn.f64 	%fd9, %fd7, %fd8, %fd6;
	ld.global.f64 	%fd10, [%rd12+3072];
	ld.global.f64 	%fd11, [%rd7+24];
	fma.rn.f64 	%fd12, %fd10, %fd11, %fd9;
	ld.global.f64 	%fd13, [%rd12+4096];
	ld.global.f64 	%fd14, [%rd7+32];
	fma.rn.f64 	%fd15, %fd13, %fd14, %fd12;
	ld.global.f64 	%fd16, [%rd12+5120];
	ld.global.f64 	%fd17, [%rd7+40];
	fma.rn.f64 	%fd18, %fd16, %fd17, %fd15;
	ld.global.f64 	%fd19, [%rd12+6144];
	ld.global.f64 	%fd20, [%rd7+48];
	fma.rn.f64 	%fd21, %fd19, %fd20, %fd18;
	ld.global.f64 	%fd22, [%rd12+7168];
	ld.global.f64 	%fd23, [%rd7+56];
	fma.rn.f64 	%fd24, %fd22, %fd23, %fd21;
	ld.global.f64 	%fd25, [%rd12+8192];
	ld.global.f64 	%fd26, [%rd7+64];
	fma.rn.f64 	%fd27, %fd25, %fd26, %fd24;
	ld.global.f64 	%fd28, [%rd12+9216];
	ld.global.f64 	%fd29, [%rd7+72];
	fma.rn.f64 	%fd30, %fd28, %fd29, %fd27;
	add.s64 	%rd13, %rd5, %rd11;
	ld.global.f64 	%fd31, [%rd13];
	setp.gt.f64 	%p2, %fd31, 0d0000000000000000;
	selp.f64 	%fd32, %fd30, 0d0000000000000000, %p2;
	add.s64 	%rd14, %rd6, %rd11;
	st.global.f64 	[%rd14], %fd32;
$L__BB4_2:
	ret;

}
	// .globl	_Z21update_output_weightsP13NeuralNetworkPKdS2_
.visible .entry _Z21update_output_weightsP13NeuralNetworkPKdS2_(
	.param .u64 .ptr .align 1 _Z21update_output_weightsP13NeuralNetworkPKdS2__param_0,
	.param .u64 .ptr .align 1 _Z21update_output_weightsP13NeuralNetworkPKdS2__param_1,
	.param .u64 .ptr .align 1 _Z21update_output_weightsP13NeuralNetworkPKdS2__param_2
)
{
	.reg .pred 	%p<7>;
	.reg .b32 	%r<6>;
	.reg .b64 	%rd<19>;
	.reg .b64 	%fd<9>;

	ld.param.u64 	%rd4, [_Z21update_output_weightsP13NeuralNetworkPKdS2__param_0];
	ld.param.u64 	%rd5, [_Z21update_output_weightsP13NeuralNetworkPKdS2__param_1];
	ld.param.u64 	%rd3, [_Z21update_output_weightsP13NeuralNetworkPKdS2__param_2];
	cvta.to.global.u64 	%rd1, %rd4;
	cvta.to.global.u64 	%rd6, %rd5;
	mov.u32 	%r1, %ctaid.x;
	mov.u32 	%r3, %tid.x;
	setp.gt.u32 	%p1, %r1, 9;
	setp.gt.u32 	%p2, %r3, 127;
	mul.wide.u32 	%rd7, %r1, 8;
	add.s64 	%rd2, %rd6, %rd7;
	or.pred  	%p3, %p1, %p2;
	@%p3 bra 	$L__BB5_2;
	cvta.to.global.u64 	%rd8, %rd3;
	shl.b32 	%r4, %r1, 7;
	add.s32 	%r5, %r4, %r3;
	ld.global.f64 	%fd1, [%rd2];
	mul.f64 	%fd2, %fd1, 0dBF847AE147AE147B;
	mul.wide.u32 	%rd9, %r3, 8;
	add.s64 	%rd10, %rd8, %rd9;
	ld.global.f64 	%fd3, [%rd10];
	ld.global.u64 	%rd11, [%rd1+8];
	cvta.to.global.u64 	%rd12, %rd11;
	mul.wide.u32 	%rd13, %r5, 8;
	add.s64 	%rd14, %rd12, %rd13;
	ld.global.f64 	%fd4, [%rd14];
	fma.rn.f64 	%fd5, %fd2, %fd3, %fd4;
	st.global.f64 	[%rd14], %fd5;
$L__BB5_2:
	setp.gt.u32 	%p4, %r1, 9;
	setp.ne.s32 	%p5, %r3, 0;
	or.pred  	%p6, %p5, %p4;
	@%p6 bra 	$L__BB5_4;
	ld.global.f64 	%fd6, [%rd2];
	ld.global.u64 	%rd15, [%rd1+24];
	cvta.to.global.u64 	%rd16, %rd15;
	add.s64 	%rd18, %rd16, %rd7;
	ld.global.f64 	%fd7, [%rd18];
	fma.rn.f64 	%fd8, %fd6, 0dBF847AE147AE147B, %fd7;
	st.global.f64 	[%rd18], %fd8;
$L__BB5_4:
	ret;

}
	// .globl	_Z21update_hidden_weightsP13NeuralNetworkPKdS2_
.visible .entry _Z21update_hidden_weightsP13NeuralNetworkPKdS2_(
	.param .u64 .ptr .align 1 _Z21update_hidden_weightsP13NeuralNetworkPKdS2__param_0,
	.param .u64 .ptr .align 1 _Z21update_hidden_weightsP13NeuralNetworkPKdS2__param_1,
	.param .u64 .ptr .align 1 _Z21update_hidden_weightsP13NeuralNetworkPKdS2__param_2
)
{
	.reg .pred 	%p<7>;
	.reg .b32 	%r<5>;
	.reg .b64 	%rd<19>;
	.reg .b64 	%fd<9>;

	ld.param.u64 	%rd4, [_Z21update_hidden_weightsP13NeuralNetworkPKdS2__param_0];
	ld.param.u64 	%rd5, [_Z21update_hidden_weightsP13NeuralNetworkPKdS2__param_1];
	ld.param.u64 	%rd3, [_Z21update_hidden_weightsP13NeuralNetworkPKdS2__param_2];
	cvta.to.global.u64 	%rd1, %rd4;
	cvta.to.global.u64 	%rd6, %rd5;
	mov.u32 	%r1, %ctaid.x;
	mov.u32 	%r3, %tid.x;
	setp.gt.u32 	%p1, %r1, 127;
	setp.gt.u32 	%p2, %r3, 783;
	mul.wide.u32 	%rd7, %r1, 8;
	add.s64 	%rd2, %rd6, %rd7;
	or.pred  	%p3, %p1, %p2;
	@%p3 bra 	$L__BB6_2;
	cvta.to.global.u64 	%rd8, %rd3;
	mad.lo.s32 	%r4, %r1, 784, %r3;
	ld.global.f64 	%fd1, [%rd2];
	mul.f64 	%fd2, %fd1, 0dBF847AE147AE147B;
	mul.wide.u32 	%rd9, %r3, 8;
	add.s64 	%rd10, %rd8, %rd9;
	ld.global.f64 	%fd3, [%rd10];
	ld.global.u64 	%rd11, [%rd1];
	cvta.to.global.u64 	%rd12, %rd11;
	mul.wide.u32 	%rd13, %r4, 8;
	add.s64 	%rd14, %rd12, %rd13;
	ld.global.f64 	%fd4, [%rd14];
	fma.rn.f64 	%fd5, %fd2, %fd3, %fd4;
	st.global.f64 	[%rd14], %fd5;
$L__BB6_2:
	setp.gt.u32 	%p4, %r1, 127;
	setp.ne.s32 	%p5, %r3, 0;
	or.pred  	%p6, %p5, %p4;
	@%p6 bra 	$L__BB6_4;
	ld.global.f64 	%fd6, [%rd2];
	ld.global.u64 	%rd15, [%rd1+16];
	cvta.to.global.u64 	%rd16, %rd15;
	add.s64 	%rd18, %rd16, %rd7;
	ld.global.f64 	%fd7, [%rd18];
	fma.rn.f64 	%fd8, %fd6, 0dBF847AE147AE147B, %fd7;
	st.global.f64 	[%rd18], %fd8;
$L__BB6_4:
	ret;

}


// ===== COMPILED SASS (sm_100) =====

	.target	sm_100

	.elftype	@"ET_EXEC"


//--------------------- .note.nv.tkinfo           --------------------------
	.section	.note.nv.tkinfo,"",@"SHT_NOTE"
	.sectionflags	@"SHF_NOTE_NV_TKINFO"
	.tkinfo
        /*0018*/ 	.word	0x00000002
        /*0030*/ 	.string	""
        /*0030*/ 	.string	"ptxas"
        /*0030*/ 	.string	"Cuda compilation tools, release 13.0, V13.0.88"
        /*0030*/ 	.string	"Build cuda_13.0.r13.0/compiler.36424714_0"
        /*0030*/ 	.string	"-arch sm_100 -m 64 "



//--------------------- .note.nv.cuinfo           --------------------------
	.section	.note.nv.cuinfo,"",@"SHT_NOTE"
	.sectionflags	@"SHF_NOTE_NV_CUINFO"
        /*0018*/ 	.short	0x0002
        /*001a*/ 	.short	0x0064
        /*001c*/ 	.short	0x0082
	.zero		2


//--------------------- .nv.info                  --------------------------
	.section	.nv.info,"",@"SHT_CUDA_INFO"
	.align	4


	//----- nvinfo : EIATTR_REGCOUNT
	.align		4
        /*0000*/ 	.byte	0x04, 0x2f
        /*0002*/ 	.short	(.L_1 - .L_0)
	.align		4
.L_0:
        /*0004*/ 	.word	index@(_Z20compute_hidden_layerP13NeuralNetworkPKdPd)
        /*0008*/ 	.word	0x0000001a


	//----- nvinfo : EIATTR_FRAME_SIZE
	.align		4
.L_1:
        /*000c*/ 	.byte	0x04, 0x11
        /*000e*/ 	.short	(.L_3 - .L_2)
	.align		4
.L_2:
        /*0010*/ 	.word	index@(_Z20compute_hidden_layerP13NeuralNetworkPKdPd)
        /*0014*/ 	.word	0x00000000


	//----- nvinfo : EIATTR_REGCOUNT
	.align		4
.L_3:
        /*0018*/ 	.byte	0x04, 0x2f
        /*001a*/ 	.short	(.L_5 - .L_4)
	.align		4
.L_4:
        /*001c*/ 	.word	index@(_Z20compute_output_layerP13NeuralNetworkPKdPd)
        /*0020*/ 	.word	0x0000001a


	//----- nvinfo : EIATTR_FRAME_SIZE
	.align		4
.L_5:
        /*0024*/ 	.byte	0x04, 0x11
        /*0026*/ 	.short	(.L_7 - .L_6)
	.align		4
.L_6:
        /*0028*/ 	.word	index@(_Z20compute_output_layerP13NeuralNetworkPKdPd)
        /*002c*/ 	.word	0x00000000


	//----- nvinfo : EIATTR_REGCOUNT
	.align		4
.L_7:
        /*0030*/ 	.byte	0x04, 0x2f
        /*0032*/ 	.short	(.L_9 - .L_8)
	.align		4
.L_8:
        /*0034*/ 	.word	index@(_Z17normalize_softmaxPd)
        /*0038*/ 	.word	0x0000002b


	//----- nvinfo : EIATTR_FRAME_SIZE
	.align		4
.L_9:
        /*003c*/ 	.byte	0x04, 0x11
        /*003e*/ 	.short	(.L_11 - .L_10)
	.align		4
.L_10:
        /*0040*/ 	.word	index@($__internal_0_$__cuda_sm20_div_rn_f64_full)
        /*0044*/ 	.word	0x00000000


	//----- nvinfo : EIATTR_FRAME_SIZE
	.align		4
.L_11:
        /*0048*/ 	.byte	0x04, 0x11
        /*004a*/ 	.short	(.L_13 - .L_12)
	.align		4
.L_12:
        /*004c*/ 	.word	index@(_Z17normalize_softmaxPd)
        /*0050*/ 	.word	0x00000000


	//----- nvinfo : EIATTR_REGCOUNT
	.align		4
.L_13:
        /*0054*/ 	.byte	0x04, 0x2f
        /*0056*/ 	.short	(.L_15 - .L_14)
	.align		4
.L_14:
        /*0058*/ 	.word	index@(_Z16compute_d_outputPKdS0_Pd)
        /*005c*/ 	.word	0x0000000e


	//----- nvinfo : EIATTR_FRAME_SIZE
	.align		4
.L_15:
        /*0060*/ 	.byte	0x04, 0x11
        /*0062*/ 	.short	(.L_17 - .L_16)
	.align		4
.L_16:
        /*0064*/ 	.word	index@(_Z16compute_d_outputPKdS0_Pd)
        /*0068*/ 	.word	0x00000000


	//----- nvinfo : EIATTR_REGCOUNT
	.align		4
.L_17:
        /*006c*/ 	.byte	0x04, 0x2f
        /*006e*/ 	.short	(.L_19 - .L_18)
	.align		4
.L_18:
        /*0070*/ 	.word	index@(_Z16compute_d_hiddenP13NeuralNetworkPKdS2_Pd)
        /*0074*/ 	.word	0x00000020


	//----- nvinfo : EIATTR_FRAME_SIZE
	.align		4
.L_19:
        /*0078*/ 	.byte	0x04, 0x11
        /*007a*/ 	.short	(.L_21 - .L_20)
	.align		4
.L_20:
        /*007c*/ 	.word	index@(_Z16compute_d_hiddenP13NeuralNetworkPKdS2_Pd)
        /*0080*/ 	.word	0x00000000


	//----- nvinfo : EIATTR_REGCOUNT
	.align		4
.L_21:
        /*0084*/ 	.byte	0x04, 0x2f
        /*0086*/ 	.short	(.L_23 - .L_22)
	.align		4
.L_22:
        /*0088*/ 	.word	index@(_Z21update_output_weightsP13NeuralNetworkPKdS2_)
        /*008c*/ 	.word	0x00000012


	//----- nvinfo : EIATTR_FRAME_SIZE
	.align		4
.L_23:
        /*0090*/ 	.byte	0x04, 0x11
        /*0092*/ 	.short	(.L_25 - .L_24)
	.align		4
.L_24:
        /*0094*/ 	.word	index@(_Z21update_output_weightsP13NeuralNetworkPKdS2_)
        /*0098*/ 	.word	0x00000000


	//----- nvinfo : EIATTR_REGCOUNT
	.align		4
.L_25:
        /*009c*/ 	.byte	0x04, 0x2f
        /*009e*/ 	.short	(.L_27 - .L_26)
	.align		4
.L_26:
        /*00a0*/ 	.word	index@(_Z21update_hidden_weightsP13NeuralNetworkPKdS2_)
        /*00a4*/ 	.word	0x00000010


	//----- nvinfo : EIATTR_FRAME_SIZE
	.align		4
.L_27:
        /*00a8*/ 	.byte	0x04, 0x11
        /*00aa*/ 	.short	(.L_29 - .L_28)
	.align		4
.L_28:
        /*00ac*/ 	.word	index@(_Z21update_hidden_weightsP13NeuralNetworkPKdS2_)
        /*00b0*/ 	.word	0x00000000


	//----- nvinfo : EIATTR_MIN_STACK_SIZE
	.align		4
.L_29:
        /*00b4*/ 	.byte	0x04, 0x12
        /*00b6*/ 	.short	(.L_31 - .L_30)
	.align		4
.L_30:
        /*00b8*/ 	.word	index@(_Z21update_hidden_weightsP13NeuralNetworkPKdS2_)
        /*00bc*/ 	.word	0x00000000


	//----- nvinfo : EIATTR_MIN_STACK_SIZE
	.align		4
.L_31:
        /*00c0*/ 	.byte	0x04, 0x12
        /*00c2*/ 	.short	(.L_33 - .L_32)
	.align		4
.L_32:
        /*00c4*/ 	.word	index@(_Z21update_output_weightsP13NeuralNetworkPKdS2_)
        /*00c8*/ 	.word	0x00000000


	//----- nvinfo : EIATTR_MIN_STACK_SIZE
	.align		4
.L_33:
        /*00cc*/ 	.byte	0x04, 0x12
        /*00ce*/ 	.short	(.L_35 - .L_34)
	.align		4
.L_34:
        /*00d0*/ 	.word	index@(_Z16compute_d_hiddenP13NeuralNetworkPKdS2_Pd)
        /*00d4*/ 	.word	0x00000000


	//----- nvinfo : EIATTR_MIN_STACK_SIZE
	.align		4
.L_35:
        /*00d8*/ 	.byte	0x04, 0x12
        /*00da*/ 	.short	(.L_37 - .L_36)
	.align		4
.L_36:
        /*00dc*/ 	.word	index@(_Z16compute_d_outputPKdS0_Pd)
        /*00e0*/ 	.word	0x00000000


	//----- nvinfo : EIATTR_MIN_STACK_SIZE
	.align		4
.L_37:
        /*00e4*/ 	.byte	0x04, 0x12
        /*00e6*/ 	.short	(.L_39 - .L_38)
	.align		4
.L_38:
        /*00e8*/ 	.word	index@(_Z17normalize_softmaxPd)
        /*00ec*/ 	.word	0x00000000


	//----- nvinfo : EIATTR_MIN_STACK_SIZE
	.align		4
.L_39:
        /*00f0*/ 	.byte	0x04, 0x12
        /*00f2*/ 	.short	(.L_41 - .L_40)
	.align		4
.L_40:
        /*00f4*/ 	.word	index@(_Z20compute_output_layerP13NeuralNetworkPKdPd)
        /*00f8*/ 	.word	0x00000000


	//----- nvinfo : EIATTR_MIN_STACK_SIZE
	.align		4
.L_41:
        /*00fc*/ 	.byte	0x04, 0x12
        /*00fe*/ 	.short	(.L_43 - .L_42)
	.align		4
.L_42:
        /*0100*/ 	.word	index@(_Z20compute_hidden_layerP13NeuralNetworkPKdPd)
        /*0104*/ 	.word	0x00000000
.L_43:


//--------------------- .nv.compat                --------------------------
	.section	.nv.compat,"",@"SHT_CUDA_COMPAT_INFO"
	.align	4
        /*0000*/ 	.byte	0x02, 0x09, 0x00, 0x00, 0x02, 0x02, 0x01, 0x00, 0x02, 0x05, 0x05, 0x00, 0x03, 0x07, 0x01, 0x01
        /*0010*/ 	.byte	0x02, 0x03, 0x00, 0x00, 0x02, 0x06, 0x01, 0x00, 0x04, 0x0b, 0x08, 0x00, 0x01, 0x00, 0x00, 0x00
        /*0020*/ 	.byte	0x00, 0x00, 0x00, 0x00


//--------------------- .nv.info._Z21update_hidden_weightsP13NeuralNetworkPKdS2_ --------------------------
	.section	.nv.info._Z21update_hidden_weightsP13NeuralNetworkPKdS2_,"",@"SHT_CUDA_INFO"
	.sectionflags	@""
	.align	4


	//----- nvinfo : EIATTR_CUDA_API_VERSION
	.align		4
        /*0000*/ 	.byte	0x04, 0x37
        /*0002*/ 	.short	(.L_45 - .L_44)
.L_44:
        /*0004*/ 	.word	0x00000082


	//----- nvinfo : EIATTR_KPARAM_INFO
	.align		4
.L_45:
        /*0008*/ 	.byte	0x04, 0x17
        /*000a*/ 	.short	(.L_47 - .L_46)
.L_46:
        /*000c*/ 	.word	0x00000000
        /*0010*/ 	.short	0x0002
        /*0012*/ 	.short	0x0010
        /*0014*/ 	.byte	0x00, 0xf5, 0x21, 0x00


	//----- nvinfo : EIATTR_KPARAM_INFO
	.align		4
.L_47:
        /*0018*/ 	.byte	0x04, 0x17
        /*001a*/ 	.short	(.L_49 - .L_48)
.L_48:
        /*001c*/ 	.word	0x00000000
        /*0020*/ 	.short	0x0001
        /*0022*/ 	.short	0x0008
        /*0024*/ 	.byte	0x00, 0xf5, 0x21, 0x00


	//----- nvinfo : EIATTR_KPARAM_INFO
	.align		4
.L_49:
        /*0028*/ 	.byte	0x04, 0x17
        /*002a*/ 	.short	(.L_51 - .L_50)
.L_50:
        /*002c*/ 	.word	0x00000000
        /*0030*/ 	.short	0x0000
        /*0032*/ 	.short	0x0000
        /*0034*/ 	.byte	0x00, 0xf5, 0x21, 0x00


	//----- nvinfo : EIATTR_SPARSE_MMA_MASK
	.align		4
.L_51:
        /*0038*/ 	.byte	0x03, 0x50
        /*003a*/ 	.short	0x0000


	//----- nvinfo : EIATTR_MAXREG_COUNT
	.align		4
        /*003c*/ 	.byte	0x03, 0x1b
        /*003e*/ 	.short	0x00ff


	//----- nvinfo : EIATTR_MERCURY_ISA_VERSION
	.align		4
        /*0040*/ 	.byte	0x03, 0x5f
        /*0042*/ 	.short	0x0101


	//----- nvinfo : EIATTR_VRC_CTA_INIT_COUNT
	.align		4
        /*0044*/ 	.byte	0x02, 0x4a
	.zero		1
	.zero		1


	//----- nvinfo : EIATTR_EXIT_INSTR_OFFSETS
	.align		4
        /*0048*/ 	.byte	0x04, 0x1c
        /*004a*/ 	.short	(.L_53 - .L_52)


	//   ....[0]....
.L_52:
        /*004c*/ 	.word	0x000001b0


	//   ....[1]....
        /*0050*/ 	.word	0x00000250


	//----- nvinfo : EIATTR_CRS_STACK_SIZE
	.align		4
.L_53:
        /*0054*/ 	.byte	0x04, 0x1e
        /*0056*/ 	.short	(.L_55 - .L_54)
.L_54:
        /*0058*/ 	.word	0x00000000


	//----- nvinfo : EIATTR_CBANK_PARAM_SIZE
	.align		4
.L_55:
        /*005c*/ 	.byte	0x03, 0x19
        /*005e*/ 	.short	0x0018


	//----- nvinfo : EIATTR_PARAM_CBANK
	.align		4
        /*0060*/ 	.byte	0x04, 0x0a
        /*0062*/ 	.short	(.L_57 - .L_56)
	.align		4
.L_56:
        /*0064*/ 	.word	index@(.nv.constant0._Z21update_hidden_weightsP13NeuralNetworkPKdS2_)
        /*0068*/ 	.short	0x0380
        /*006a*/ 	.short	0x0018


	//----- nvinfo : EIATTR_SW_WAR
	.align		4
.L_57:
        /*006c*/ 	.byte	0x04, 0x36
        /*006e*/ 	.short	(.L_59 - .L_58)
.L_58:
        /*0070*/ 	.word	0x00000008
.L_59:


//--------------------- .nv.info._Z21update_output_weightsP13NeuralNetworkPKdS2_ --------------------------
	.section	.nv.info._Z21update_output_weightsP13NeuralNetworkPKdS2_,"",@"SHT_CUDA_INFO"
	.sectionflags	@""
	.align	4


	//----- nvinfo : EIATTR_CUDA_API_VERSION
	.align		4
        /*0000*/ 	.byte	0x04, 0x37
        /*0002*/ 	.short	(.L_61 - .L_60)
.L_60:
        /*0004*/ 	.word	0x00000082


	//----- nvinfo : EIATTR_KPARAM_INFO
	.align		4
.L_61:
        /*0008*/ 	.byte	0x04, 0x17
        /*000a*/ 	.short	(.L_63 - .L_62)
.L_62:
        /*000c*/ 	.word	0x00000000
        /*0010*/ 	.short	0x0002
        /*0012*/ 	.short	0x0010
        /*0014*/ 	.byte	0x00, 0xf5, 0x21, 0x00


	//----- nvinfo : EIATTR_KPARAM_INFO
	.align		4
.L_63:
        /*0018*/ 	.byte	0x04, 0x17
        /*001a*/ 	.short	(.L_65 - .L_64)
.L_64:
        /*001c*/ 	.word	0x00000000
        /*0020*/ 	.short	0x0001
        /*0022*/ 	.short	0x0008
        /*0024*/ 	.byte	0x00, 0xf5, 0x21, 0x00


	//----- nvinfo : EIATTR_KPARAM_INFO
	.align		4
.L_65:
        /*0028*/ 	.byte	0x04, 0x17
        /*002a*/ 	.short	(.L_67 - .L_66)
.L_66:
        /*002c*/ 	.word	0x00000000
        /*0030*/ 	.short	0x0000
        /*0032*/ 	.short	0x0000
        /*0034*/ 	.byte	0x00, 0xf5, 0x21, 0x00


	//----- nvinfo : EIATTR_SPARSE_MMA_MASK
	.align		4
.L_67:
        /*0038*/ 	.byte	0x03, 0x50
        /*003a*/ 	.short	0x0000


	//----- nvinfo : EIATTR_MAXREG_COUNT
	.align		4
        /*003c*/ 	.byte	0x03, 0x1b
        /*003e*/ 	.short	0x00ff


	//----- nvinfo : EIATTR_MERCURY_ISA_VERSION
	.align		4
        /*0040*/ 	.byte	0x03, 0x5f
        /*0042*/ 	.short	0x0101


	//----- nvinfo : EIATTR_VRC_CTA_INIT_COUNT
	.align		4
        /*0044*/ 	.byte	0x02, 0x4a
	.zero		1
	.zero		1


	//----- nvinfo : EIATTR_EXIT_INSTR_OFFSETS
	.align		4
        /*0048*/ 	.byte	0x04, 0x1c
        /*004a*/ 	.short	(.L_69 - .L_68)


	//   ....[0]....
.L_68:
        /*004c*/ 	.word	0x000001b0


	//   ....[1]....
        /*0050*/ 	.word	0x00000250


	//----- nvinfo : EIATTR_CRS_STACK_SIZE
	.align		4
.L_69:
        /*0054*/ 	.byte	0x04, 0x1e
        /*0056*/ 	.short	(.L_71 - .L_70)
.L_70:
        /*0058*/ 	.word	0x00000000


	//----- nvinfo : EIATTR_CBANK_PARAM_SIZE
	.align		4
.L_71:
        /*005c*/ 	.byte	0x03, 0x19
        /*005e*/ 	.short	0x0018


	//----- nvinfo : EIATTR_PARAM_CBANK
	.align		4
        /*0060*/ 	.byte	0x04, 0x0a
        /*0062*/ 	.short	(.L_73 - .L_72)
	.align		4
.L_72:
        /*0064*/ 	.word	index@(.nv.constant0._Z21update_output_weightsP13NeuralNetworkPKdS2_)
        /*0068*/ 	.short	0x0380
        /*006a*/ 	.short	0x0018


	//----- nvinfo : EIATTR_SW_WAR
	.align		4
.L_73:
        /*006c*/ 	.byte	0x04, 0x36
        /*006e*/ 	.short	(.L_75 - .L_74)
.L_74:
        /*0070*/ 	.word	0x00000008
.L_75:


//--------------------- .nv.info._Z16compute_d_hiddenP13NeuralNetworkPKdS2_Pd --------------------------
	.section	.nv.info._Z16compute_d_hiddenP13NeuralNetworkPKdS2_Pd,"",@"SHT_CUDA_INFO"
	.sectionflags	@""
	.align	4


	//----- nvinfo : EIATTR_CUDA_API_VERSION
	.align		4
        /*0000*/ 	.byte	0x04, 0x37
        /*0002*/ 	.short	(.L_77 - .L_76)
.L_76:
        /*0004*/ 	.word	0x00000082


	//----- nvinfo : EIATTR_KPARAM_INFO
	.align		4
.L_77:
        /*0008*/ 	.byte	0x04, 0x17
        /*000a*/ 	.short	(.L_79 - .L_78)
.L_78:
        /*000c*/ 	.word	0x00000000
        /*0010*/ 	.short	0x0003
        /*0012*/ 	.short	0x0018
        /*0014*/ 	.byte	0x00, 0xf5, 0x21, 0x00


	//----- nvinfo : EIATTR_KPARAM_INFO
	.align		4
.L_79:
        /*0018*/ 	.byte	0x04, 0x17
        /*001a*/ 	.short	(.L_81 - .L_80)
.L_80:
        /*001c*/ 	.word	0x00000000
        /*0020*/ 	.short	0x0002
        /*0022*/ 	.short	0x0010
        /*0024*/ 	.byte	0x00, 0xf5, 0x21, 0x00


	//----- nvinfo : EIATTR_KPARAM_INFO
	.align		4
.L_81:
        /*0028*/ 	.byte	0x04, 0x17
        /*002a*/ 	.short	(.L_83 - .L_82)
.L_82:
        /*002c*/ 	.word	0x00000000
        /*0030*/ 	.short	0x0001
        /*0032*/ 	.short	0x0008
        /*0034*/ 	.byte	0x00, 0xf5, 0x21, 0x00


	//----- nvinfo : EIATTR_KPARAM_INFO
	.align		4
.L_83:
        /*0038*/ 	.byte	0x04, 0x17
        /*003a*/ 	.short	(.L_85 - .L_84)
.L_84:
        /*003c*/ 	.word	0x00000000
        /*0040*/ 	.short	0x0000
        /*0042*/ 	.short	0x0000
        /*0044*/ 	.byte	0x00, 0xf5, 0x21, 0x00


	//----- nvinfo : EIATTR_SPARSE_MMA_MASK
	.align		4
.L_85:
        /*0048*/ 	.byte	0x03, 0x50
        /*004a*/ 	.short	0x0000


	//----- nvinfo : EIATTR_MAXREG_COUNT
	.align		4
        /*004c*/ 	.byte	0x03, 0x1b
        /*004e*/ 	.short	0x00ff


	//----- nvinfo : EIATTR_MERCURY_ISA_VERSION
	.align		4
        /*0050*/ 	.byte	0x03, 0x5f
        /*0052*/ 	.short	0x0101


	//----- nvinfo : EIATTR_VRC_CTA_INIT_COUNT
	.align		4
        /*0054*/ 	.byte	0x02, 0x4a
	.zero		1
	.zero		1


	//----- nvinfo : EIATTR_EXIT_INSTR_OFFSETS
	.align		4
        /*0058*/ 	.byte	0x04, 0x1c
        /*005a*/ 	.short	(.L_87 - .L_86)


	//   ....[0]....
.L_86:
        /*005c*/ 	.word	0x00000030


	//   ....[1]....
        /*0060*/ 	.word	0x00000300


	//----- nvinfo : EIATTR_CBANK_PARAM_SIZE
	.align		4
.L_87:
        /*0064*/ 	.byte	0x03, 0x19
        /*0066*/ 	.short	0x0020


	//----- nvinfo : EIATTR_PARAM_CBANK
	.align		4
        /*0068*/ 	.byte	0x04, 0x0a
        /*006a*/ 	.short	(.L_89 - .L_88)
	.align		4
.L_88:
        /*006c*/ 	.word	index@(.nv.constant0._Z16compute_d_hiddenP13NeuralNetworkPKdS2_Pd)
        /*0070*/ 	.short	0x0380
        /*0072*/ 	.short	0x0020


	//----- nvinfo : EIATTR_SW_WAR
	.align		4
.L_89:
        /*0074*/ 	.byte	0x04, 0x36
        /*0076*/ 	.short	(.L_91 - .L_90)
.L_90:
        /*0078*/ 	.word	0x00000008
.L_91:


//--------------------- .nv.info._Z16compute_d_outputPKdS0_Pd --------------------------
	.section	.nv.info._Z16compute_d_outputPKdS0_Pd,"",@"SHT_CUDA_INFO"
	.sectionflags	@""
	.align	4


	//----- nvinfo : EIATTR_CUDA_API_VERSION
	.align		4
        /*0000*/ 	.byte	0x04, 0x37
        /*0002*/ 	.short	(.L_93 - .L_92)
.L_92:
        /*0004*/ 	.word	0x00000082


	//----- nvinfo : EIATTR_KPARAM_INFO
	.align		4
.L_93:
        /*0008*/ 	.byte	0x04, 0x17
        /*000a*/ 	.short	(.L_95 - .L_94)
.L_94:
        /*000c*/ 	.word	0x00000000
        /*0010*/ 	.short	0x0002
        /*0012*/ 	.short	0x0010
        /*0014*/ 	.byte	0x00, 0xf5, 0x21, 0x00


	//----- nvinfo : EIATTR_KPARAM_INFO
	.align		4
.L_95:
        /*0018*/ 	.byte	0x04, 0x17
        /*001a*/ 	.short	(.L_97 - .L_96)
.L_96:
        /*001c*/ 	.word	0x00000000
        /*0020*/ 	.short	0x0001
        /*0022*/ 	.short	0x0008
        /*0024*/ 	.byte	0x00, 0xf5, 0x21, 0x00


	//----- nvinfo : EIATTR_KPARAM_INFO
	.align		4
.L_97:
        /*0028*/ 	.byte	0x04, 0x17
        /*002a*/ 	.short	(.L_99 - .L_98)
.L_98:
        /*002c*/ 	.word	0x00000000
        /*0030*/ 	.short	0x0000
        /*0032*/ 	.short	0x0000
        /*0034*/ 	.byte	0x00, 0xf5, 0x21, 0x00


	//----- nvinfo : EIATTR_SPARSE_MMA_MASK
	.align		4
.L_99:
        /*0038*/ 	.byte	0x03, 0x50
        /*003a*/ 	.short	0x0000


	//----- nvinfo : EIATTR_MAXREG_COUNT
	.align		4
        /*003c*/ 	.byte	0x03, 0x1b
        /*003e*/ 	.short	0x00ff


	//----- nvinfo : EIATTR_MERCURY_ISA_VERSION
	.align		4
        /*0040*/ 	.byte	0x03, 0x5f
        /*0042*/ 	.short	0x0101


	//----- nvinfo : EIATTR_VRC_CTA_INIT_COUNT
	.align		4
        /*0044*/ 	.byte	0x02, 0x4a
	.zero		1
	.zero		1


	//----- nvinfo : EIATTR_EXIT_INSTR_OFFSETS
	.align		4
        /*0048*/ 	.byte	0x04, 0x1c
        /*004a*/ 	.short	(.L_101 - .L_100)


	//   ....[0]....
.L_100:
        /*004c*/ 	.word	0x00000030


	//   ....[1]....
        /*0050*/ 	.word	0x000000f0


	//----- nvinfo : EIATTR_CBANK_PARAM_SIZE
	.align		4
.L_101:
        /*0054*/ 	.byte	0x03, 0x19
        /*0056*/ 	.short	0x0018


	//----- nvinfo : EIATTR_PARAM_CBANK
	.align		4
        /*0058*/ 	.byte	0x04, 0x0a
        /*005a*/ 	.short	(.L_103 - .L_102)
	.align		4
.L_102:
        /*005c*/ 	.word	index@(.nv.constant0._Z16compute_d_outputPKdS0_Pd)
        /*0060*/ 	.short	0x0380
        /*0062*/ 	.short	0x0018


	//----- nvinfo : EIATTR_SW_WAR
	.align		4
.L_103:
        /*0064*/ 	.byte	0x04, 0x36
        /*0066*/ 	.short	(.L_105 - .L_104)
.L_104:
        /*0068*/ 	.word	0x00000008
.L_105:


//--------------------- .nv.info._Z17normalize_softmaxPd --------------------------
	.section	.nv.info._Z17normalize_softmaxPd,"",@"SHT_CUDA_INFO"
	.sectionflags	@""
	.align	4


	//----- nvinfo : EIATTR_CUDA_API_VERSION
	.align		4
        /*0000*/ 	.byte	0x04, 0x37
        /*0002*/ 	.short	(.L_107 - .L_106)
.L_106:
        /*0004*/ 	.word	0x00000082


	//----- nvinfo : EIATTR_KPARAM_INFO
	.align		4
.L_107:
        /*0008*/ 	.byte	0x04, 0x17
        /*000a*/ 	.short	(.L_109 - .L_108)
.L_108:
        /*000c*/ 	.word	0x00000000
        /*0010*/ 	.short	0x0000
        /*0012*/ 	.short	0x0000
        /*0014*/ 	.byte	0x00, 0xf5, 0x21, 0x00


	//----- nvinfo : EIATTR_SPARSE_MMA_MASK
	.align		4
.L_109:
        /*0018*/ 	.byte	0x03, 0x50
        /*001a*/ 	.short	0x0000


	//----- nvinfo : EIATTR_MAXREG_COUNT
	.align		4
        /*001c*/ 	.byte	0x03, 0x1b
        /*001e*/ 	.short	0x00ff


	//----- nvinfo : EIATTR_MERCURY_ISA_VERSION
	.align		4
        /*0020*/ 	.byte	0x03, 0x5f
        /*0022*/ 	.short	0x0101


	//----- nvinfo : EIATTR_VRC_CTA_INIT_COUNT
	.align		4
        /*0024*/ 	.byte	0x02, 0x4a
	.zero		1
	.zero		1


	//----- nvinfo : EIATTR_EXIT_INSTR_OFFSETS
	.align		4
        /*0028*/ 	.byte	0x04, 0x1c
        /*002a*/ 	.short	(.L_111 - .L_110)


	//   ....[0]....
.L_110:
        /*002c*/ 	.word	0x00000fd0


	//----- nvinfo : EIATTR_CRS_STACK_SIZE
	.align		4
.L_111:
        /*0030*/ 	.byte	0x04, 0x1e
        /*0032*/ 	.short	(.L_113 - .L_112)
.L_112:
        /*0034*/ 	.word	0x00000000


	//----- nvinfo : EIATTR_CBANK_PARAM_SIZE
	.align		4
.L_113:
        /*0038*/ 	.byte	0x03, 0x19
        /*003a*/ 	.short	0x0008


	//----- nvinfo : EIATTR_PARAM_CBANK
	.align		4
        /*003c*/ 	.byte	0x04, 0x0a
        /*003e*/ 	.short	(.L_115 - .L_114)
	.align		4
.L_114:
        /*0040*/ 	.word	index@(.nv.constant0._Z17normalize_softmaxPd)
        /*0044*/ 	.short	0x0380
        /*0046*/ 	.short	0x0008


	//----- nvinfo : EIATTR_SW_WAR
	.align		4
.L_115:
        /*0048*/ 	.byte	0x04, 0x36
        /*004a*/ 	.short	(.L_117 - .L_116)
.L_116:
        /*004c*/ 	.word	0x00000008
.L_117:


//--------------------- .nv.info._Z20compute_output_layerP13NeuralNetworkPKdPd --------------------------
	.section	.nv.info._Z20compute_output_layerP13NeuralNetworkPKdPd,"",@"SHT_CUDA_INFO"
	.sectionflags	@""
	.align	4


	//----- nvinfo : EIATTR_CUDA_API_VERSION
	.align		4
        /*0000*/ 	.byte	0x04, 0x37
        /*0002*/ 	.short	(.L_119 - .L_118)
.L_118:
        /*0004*/ 	.word	0x00000082


	//----- nvinfo : EIATTR_KPARAM_INFO
	.align		4
.L_119:
        /*0008*/ 	.byte	0x04, 0x17
        /*000a*/ 	.short	(.L_121 - .L_120)
.L_120:
        /*000c*/ 	.word	0x00000000
        /*0010*/ 	.short	0x0002
        /*0012*/ 	.short	0x0010
        /*0014*/ 	.byte	0x00, 0xf5, 0x21, 0x00


	//----- nvinfo : EIATTR_KPARAM_INFO
	.align		4
.L_121:
        /*0018*/ 	.byte	0x04, 0x17
        /*001a*/ 	.short	(.L_123 - .L_122)
.L_122:
        /*001c*/ 	.word	0x00000000
        /*0020*/ 	.short	0x0001
        /*0022*/ 	.short	0x0008
        /*0024*/ 	.byte	0x00, 0xf5, 0x21, 0x00


	//----- nvinfo : EIATTR_KPARAM_INFO
	.align		4
.L_123:
        /*0028*/ 	.byte	0x04, 0x17
        /*002a*/ 	.short	(.L_125 - .L_124)
.L_124:
        /*002c*/ 	.word	0x00000000
        /*0030*/ 	.short	0x0000
        /*0032*/ 	.short	0x0000
        /*0034*/ 	.byte	0x00, 0xf5, 0x21, 0x00


	//----- nvinfo : EIATTR_SPARSE_MMA_MASK
	.align		4
.L_125:
        /*0038*/ 	.byte	0x03, 0x50
        /*003a*/ 	.short	0x0000


	//----- nvinfo : EIATTR_MAXREG_COUNT
	.align		4
        /*003c*/ 	.byte	0x03, 0x1b
        /*003e*/ 	.short	0x00ff


	//----- nvinfo : EIATTR_MERCURY_ISA_VERSION
	.align		4
        /*0040*/ 	.byte	0x03, 0x5f
        /*0042*/ 	.short	0x0101


	//----- nvinfo : EIATTR_VRC_CTA_INIT_COUNT
	.align		4
        /*0044*/ 	.byte	0x02, 0x4a
	.zero		1
	.zero		1


	//----- nvinfo : EIATTR_EXIT_INSTR_OFFSETS
	.align		4
        /*0048*/ 	.byte	0x04, 0x1c
        /*004a*/ 	.short	(.L_127 - .L_126)


	//   ....[0]....
.L_126:
        /*004c*/ 	.word	0x00000030


	//   ....[1]....
        /*0050*/ 	.word	0x000008d0


	//----- nvinfo : EIATTR_CRS_STACK_SIZE
	.align		4
.L_127:
        /*0054*/ 	.byte	0x04, 0x1e
        /*0056*/ 	.short	(.L_129 - .L_128)
.L_128:
        /*0058*/ 	.word	0x00000000


	//----- nvinfo : EIATTR_CBANK_PARAM_SIZE
	.align		4
.L_129:
        /*005c*/ 	.byte	0x03, 0x19
        /*005e*/ 	.short	0x0018


	//----- nvinfo : EIATTR_PARAM_CBANK
	.align		4
        /*0060*/ 	.byte	0x04, 0x0a
        /*0062*/ 	.short	(.L_131 - .L_130)
	.align		4
.L_130:
        /*0064*/ 	.word	index@(.nv.constant0._Z20compute_output_layerP13NeuralNetworkPKdPd)
        /*0068*/ 	.short	0x0380
        /*006a*/ 	.short	0x0018


	//----- nvinfo : EIATTR_SW_WAR
	.align		4
.L_131:
        /*006c*/ 	.byte	0x04, 0x36
        /*006e*/ 	.short	(.L_133 - .L_132)
.L_132:
        /*0070*/ 	.word	0x00000008
.L_133:


//--------------------- .nv.info._Z20compute_hidden_layerP13NeuralNetworkPKdPd --------------------------
	.section	.nv.info._Z20compute_hidden_layerP13NeuralNetworkPKdPd,"",@"SHT_CUDA_INFO"
	.sectionflags	@""
	.align	4


	//----- nvinfo : EIATTR_CUDA_API_VERSION
	.align		4
        /*0000*/ 	.byte	0x04, 0x37
        /*0002*/ 	.short	(.L_135 - .L_134)
.L_134:
        /*0004*/ 	.word	0x00000082


	//----- nvinfo : EIATTR_KPARAM_INFO
	.align		4
.L_135:
        /*0008*/ 	.byte	0x04, 0x17
        /*000a*/ 	.short	(.L_137 - .L_136)
.L_136:
        /*000c*/ 	.word	0x00000000
        /*0010*/ 	.short	0x0002
        /*0012*/ 	.short	0x0010
        /*0014*/ 	.byte	0x00, 0xf5, 0x21, 0x00


	//----- nvinfo : EIATTR_KPARAM_INFO
	.align		4
.L_137:
        /*0018*/ 	.byte	0x04, 0x17
        /*001a*/ 	.short	(.L_139 - .L_138)
.L_138:
        /*001c*/ 	.word	0x00000000
        /*0020*/ 	.short	0x0001
        /*0022*/ 	.short	0x0008
        /*0024*/ 	.byte	0x00, 0xf5, 0x21, 0x00


	//----- nvinfo : EIATTR_KPARAM_INFO
	.align		4
.L_139:
        /*0028*/ 	.byte	0x04, 0x17
        /*002a*/ 	.short	(.L_141 - .L_140)
.L_140:
        /*002c*/ 	.word	0x00000000
        /*0030*/ 	.short	0x0000
        /*0032*/ 	.short	0x0000
        /*0034*/ 	.byte	0x00, 0xf5, 0x21, 0x00


	//----- nvinfo : EIATTR_SPARSE_MMA_MASK
	.align		4
.L_141:
        /*0038*/ 	.byte	0x03, 0x50
        /*003a*/ 	.short	0x0000


	//----- nvinfo : EIATTR_MAXREG_COUNT
	.align		4
        /*003c*/ 	.byte	0x03, 0x1b
        /*003e*/ 	.short	0x00ff


	//----- nvinfo : EIATTR_MERCURY_ISA_VERSION
	.align		4
        /*0040*/ 	.byte	0x03, 0x5f
        /*0042*/ 	.short	0x0101


	//----- nvinfo : EIATTR_VRC_CTA_INIT_COUNT
	.align		4
        /*0044*/ 	.byte	0x02, 0x4a
	.zero		1
	.zero		1


	//----- nvinfo : EIATTR_EXIT_INSTR_OFFSETS
	.align		4
        /*0048*/ 	.byte	0x04, 0x1c
        /*004a*/ 	.short	(.L_143 - .L_142)


	//   ....[0]....
.L_142:
        /*004c*/ 	.word	0x00000030


	//   ....[1]....
        /*0050*/ 	.word	0x00000580


	//----- nvinfo : EIATTR_CBANK_PARAM_SIZE
	.align		4
.L_143:
        /*0054*/ 	.byte	0x03, 0x19
        /*0056*/ 	.short	0x0018


	//----- nvinfo : EIATTR_PARAM_CBANK
	.align		4
        /*0058*/ 	.byte	0x04, 0x0a
        /*005a*/ 	.short	(.L_145 - .L_144)
	.align		4
.L_144:
        /*005c*/ 	.word	index@(.nv.constant0._Z20compute_hidden_layerP13NeuralNetworkPKdPd)
        /*0060*/ 	.short	0x0380
        /*0062*/ 	.short	0x0018


	//----- nvinfo : EIATTR_SW_WAR
	.align		4
.L_145:
        /*0064*/ 	.byte	0x04, 0x36
        /*0066*/ 	.short	(.L_147 - .L_146)
.L_146:
        /*0068*/ 	.word	0x00000008
.L_147:


//--------------------- .nv.callgraph             --------------------------
	.section	.nv.callgraph,"",@"SHT_CUDA_CALLGRAPH"
	.align	4
	.sectionentsize	8
	.align		4
        /*0000*/ 	.word	0x00000000
	.align		4
        /*0004*/ 	.word	0xffffffff
	.align		4
        /*0008*/ 	.word	0x00000000
	.align		4
        /*000c*/ 	.word	0xfffffffe
	.align		4
        /*0010*/ 	.word	0x00000000
	.align		4
        /*0014*/ 	.word	0xfffffffd
	.align		4
        /*0018*/ 	.word	0x00000000
	.align		4
        /*001c*/ 	.word	0xfffffffc


//--------------------- .text._Z21update_hidden_weightsP13NeuralNetworkPKdS2_ --------------------------
	.section	.text._Z21update_hidden_weightsP13NeuralNetworkPKdS2_,"ax",@progbits
	.align	128
        .global         _Z21update_hidden_weightsP13NeuralNetworkPKdS2_
        .type           _Z21update_hidden_weightsP13NeuralNetworkPKdS2_,@function
        .size           _Z21update_hidden_weightsP13NeuralNetworkPKdS2_,(.L_x_31 - _Z21update_hidden_weightsP13NeuralNetworkPKdS2_)
        .other          _Z21update_hidden_weightsP13NeuralNetworkPKdS2_,@"STO_CUDA_ENTRY STV_DEFAULT"
_Z21update_hidden_weightsP13NeuralNetworkPKdS2_:
.text._Z21update_hidden_weightsP13NeuralNetworkPKdS2_:
[----:B------:R-:W-:Y:S01]  /*0000*/  LDC R1, c[0x0][0x37c] ;  /* 0x0000df00ff017b82 */ /* 0x000fe20000000800 */
[----:B------:R-:W0:Y:S07]  /*0010*/  S2R R13, SR_TID.X ;  /* 0x00000000000d7919 */ /* 0x000e2e0000002100 */
[----:B------:R-:W1:Y:S01]  /*0020*/  LDC.64 R2, c[0x0][0x388] ;  /* 0x0000e200ff027b82 */ /* 0x000e620000000a00 */
[----:B------:R-:W2:Y:S01]  /*0030*/  LDCU.64 UR4, c[0x0][0x358] ;  /* 0x00006b00ff0477ac */ /* 0x000ea20008000a00 */
[----:B------:R-:W-:Y:S01]  /*0040*/  BSSY.RECONVERGENT B0, `(.L_x_0) ;  /* 0x0000016000007945 */ /* 0x000fe20003800200 */
[----:B------:R-:W3:Y:S01]  /*0050*/  S2R R0, SR_CTAID.X ;  /* 0x0000000000007919 */ /* 0x000ee20000002500 */
[----:B0-----:R-:W-:-:S04]  /*0060*/  ISETP.GT.U32.AND P1, PT, R13, 0x30f, PT ;  /* 0x0000030f0d00780c */ /* 0x001fc80003f24070 */
[C---:B---3--:R-:W-:Y:S01]  /*0070*/  ISETP.GT.U32.OR P1, PT, R0.reuse, 0x7f, P1 ;  /* 0x0000007f0000780c */ /* 0x048fe20000f24470 */
[C---:B-1----:R-:W-:Y:S01]  /*0080*/  IMAD.WIDE.U32 R2, R0.reuse, 0x8, R2 ;  /* 0x0000000800027825 */ /* 0x042fe200078e0002 */
[----:B------:R-:W-:-:S04]  /*0090*/  ISETP.GT.U32.AND P0, PT, R0, 0x7f, PT ;  /* 0x0000007f0000780c */ /* 0x000fc80003f04070 */
[----:B------:R-:W-:-:S07]  /*00a0*/  ISETP.NE.OR P0, PT, R13, RZ, P0 ;  /* 0x000000ff0d00720c */ /* 0x000fce0000705670 */
[----:B--2---:R-:W-:Y:S06]  /*00b0*/  @P1 BRA `(.L_x_1) ;  /* 0x0000000000381947 */ /* 0x004fec0003800000 */
[----:B------:R-:W0:Y:S08]  /*00c0*/  LDC.64 R8, c[0x0][0x380] ;  /* 0x0000e000ff087b82 */ /* 0x000e300000000a00 */
[----:B------:R-:W1:Y:S01]  /*00d0*/  LDC.64 R6, c[0x0][0x390] ;  /* 0x0000e400ff067b82 */ /* 0x000e620000000a00 */
[----:B------:R-:W-:Y:S01]  /*00e0*/  IMAD R11, R0, 0x310, R13 ;  /* 0x00000310000b7824 */ /* 0x000fe200078e020d */
[----:B------:R-:W2:Y:S04]  /*00f0*/  LDG.E.64 R4, desc[UR4][R2.64] ;  /* 0x0000000402047981 */ /* 0x000ea8000c1e1b00 */
[----:B0-----:R-:W3:Y:S01]  /*0100*/  LDG.E.64 R8, desc[UR4][R8.64] ;  /* 0x0000000408087981 */ /* 0x001ee2000c1e1b00 */
[----:B-1----:R-:W-:-:S06]  /*0110*/  IMAD.WIDE.U32 R6, R13, 0x8, R6 ;  /* 0x000000080d067825 */ /* 0x002fcc00078e0006 */
[----:B------:R-:W4:Y:S01]  /*0120*/  LDG.E.64 R6, desc[UR4][R6.64] ;  /* 0x0000000406067981 */ /* 0x000f22000c1e1b00 */
[----:B---3--:R-:W-:-:S05]  /*0130*/  IMAD.WIDE.U32 R10, R11, 0x8, R8 ;  /* 0x000000080b0a7825 */ /* 0x008fca00078e0008 */
[----:B------:R-:W4:Y:S01]  /*0140*/  LDG.E.64 R12, desc[UR4][R10.64] ;  /* 0x000000040a0c7981 */ /* 0x000f22000c1e1b00 */
[----:B------:R-:W-:Y:S01]  /*0150*/  UMOV UR6, 0x47ae147b ;  /* 0x47ae147b00067882 */ /* 0x000fe20000000000 */
[----:B------:R-:W-:Y:S02]  /*0160*/  UMOV UR7, 0x3f847ae1 ;  /* 0x3f847ae100077882 */ /* 0x000fe40000000000 */
[----:B--2---:R-:W-:-:S08]  /*0170*/  DMUL R4, R4, -UR6 ;  /* 0x8000000604047c28 */ /* 0x004fd00008000000 */
[----:B----4-:R-:W-:-:S07]  /*0180*/  DFMA R4, R4, R6, R12 ;  /* 0x000000060404722b */ /* 0x010fce000000000c */
[----:B------:R0:W-:Y:S04]  /*0190*/  STG.E.64 desc[UR4][R10.64], R4 ;  /* 0x000000040a007986 */ /* 0x0001e8000c101b04 */
.L_x_1:
[----:B------:R-:W-:Y:S05]  /*01a0*/  BSYNC.RECONVERGENT B0 ;  /* 0x0000000000007941 */ /* 0x000fea0003800200 */
.L_x_0:
[----:B------:R-:W-:Y:S05]  /*01b0*/  @P0 EXIT ;  /* 0x000000000000094d */ /* 0x000fea0003800000 */
[----:B------:R-:W0:Y:S01]  /*01c0*/  LDC.64 R8, c[0x0][0x380] ;  /* 0x0000e000ff087b82 */ /* 0x000e220000000a00 */
[----:B------:R-:W2:Y:S04]  /*01d0*/  LDG.E.64 R2, desc[UR4][R2.64] ;  /* 0x0000000402027981 */ /* 0x000ea8000c1e1b00 */
[----:B0-----:R-:W3:Y:S02]  /*01e0*/  LDG.E.64 R4, desc[UR4][R8.64+0x10] ;  /* 0x0000100408047981 */ /* 0x001ee4000c1e1b00 */
[----:B---3--:R-:W-:-:S05]  /*01f0*/  IMAD.WIDE.U32 R4, R0, 0x8, R4 ;  /* 0x0000000800047825 */ /* 0x008fca00078e0004 */
[----:B------:R-:W2:Y:S01]  /*0200*/  LDG.E.64 R6, desc[UR4][R4.64] ;  /* 0x0000000404067981 */ /* 0x000ea2000c1e1b00 */
[----:B------:R-:W-:Y:S01]  /*0210*/  UMOV UR6, 0x47ae147b ;  /* 0x47ae147b00067882 */ /* 0x000fe20000000000 */
[----:B------:R-:W-:Y:S02]  /*0220*/  UMOV UR7, 0x3f847ae1 ;  /* 0x3f847ae100077882 */ /* 0x000fe40000000000 */
[----:B--2---:R-:W-:-:S07]  /*0230*/  DFMA R6, R2, -UR6, R6 ;  /* 0x8000000602067c2b */ /* 0x004fce0008000006 */
[----:B------:R-:W-:Y:S01]  /*0240*/  STG.E.64 desc[UR4][R4.64], R6 ;  /* 0x0000000604007986 */ /* 0x000fe2000c101b04 */
[----:B------:R-:W-:Y:S05]  /*0250*/  EXIT ;  /* 0x000000000000794d */ /* 0x000fea0003800000 */
.L_x_2:
[----:B------:R-:W-:-:S00]  /*0260*/  BRA `(.L_x_2) ;  /* 0xfffffffc00fc7947 */ /* 0x000fc0000383ffff */
[----:B------:R-:W-:-:S00]  /*0270*/  NOP ;  /* 0x0000000000007918 */ /* 0x000fc00000000000 */
        /* <DEDUP_REMOVED lines=8> */
.L_x_31:


//--------------------- .text._Z21update_output_weightsP13NeuralNetworkPKdS2_ --------------------------
	.section	.text._Z21update_output_weightsP13NeuralNetworkPKdS2_,"ax",@progbits
	.align	128
        .global         _Z21update_output_weightsP13NeuralNetworkPKdS2_
        .type           _Z21update_output_weightsP13NeuralNetworkPKdS2_,@function
        .size           _Z21update_output_weightsP13NeuralNetworkPKdS2_,(.L_x_32 - _Z21update_output_weightsP13NeuralNetworkPKdS2_)
        .other          _Z21update_output_weightsP13NeuralNetworkPKdS2_,@"STO_CUDA_ENTRY STV_DEFAULT"
_Z21update_output_weightsP13NeuralNetworkPKdS2_:
.text._Z21update_output_weightsP13NeuralNetworkPKdS2_:
        /* <DEDUP_REMOVED lines=14> */
[----:B------:R-:W-:Y:S01]  /*00e0*/  LEA R11, R0, R15, 0x7 ;  /* 0x0000000f000b7211 */ /* 0x000fe200078e38ff */
        /* <DEDUP_REMOVED lines=11> */
.L_x_4:
[----:B------:R-:W-:Y:S05]  /*01a0*/  BSYNC.RECONVERGENT B0 ;  /* 0x0000000000007941 */ /* 0x000fea0003800200 */
.L_x_3:
[----:B------:R-:W-:Y:S05]  /*01b0*/  @P0 EXIT ;  /* 0x000000000000094d */ /* 0x000fea0003800000 */
[----:B0-----:R-:W0:Y:S01]  /*01c0*/  LDC.64 R8, c[0x0][0x380] ;  /* 0x0000e000ff087b82 */ /* 0x001e220000000a00 */
        /* <DEDUP_REMOVED lines=9> */
.L_x_5:
        /* <DEDUP_REMOVED lines=10> */
.L_x_32:


//--------------------- .text._Z16compute_d_hiddenP13NeuralNetworkPKdS2_Pd --------------------------
	.section	.text._Z16compute_d_hiddenP13NeuralNetworkPKdS2_Pd,"ax",@progbits
	.align	128
        .global         _Z16compute_d_hiddenP13NeuralNetworkPKdS2_Pd
        .type           _Z16compute_d_hiddenP13NeuralNetworkPKdS2_Pd,@function
        .size           _Z16compute_d_hiddenP13NeuralNetworkPKdS2_Pd,(.L_x_33 - _Z16compute_d_hiddenP13NeuralNetworkPKdS2_Pd)
        .other          _Z16compute_d_hiddenP13NeuralNetworkPKdS2_Pd,@"STO_CUDA_ENTRY STV_DEFAULT"
_Z16compute_d_hiddenP13NeuralNetworkPKdS2_Pd:
.text._Z16compute_d_hiddenP13NeuralNetworkPKdS2_Pd:
[----:B------:R-:W-:Y:S01]  /*0000*/  LDC R1, c[0x0][0x37c] ;  /* 0x0000df00ff017b82 */ /* 0x000fe20000000800 */
[----:B------:R-:W0:Y:S02]  /*0010*/  S2R R21, SR_TID.X ;  /* 0x0000000000157919 */ /* 0x000e240000002100 */
[----:B0-----:R-:W-:-:S13]  /*0020*/  ISETP.GT.U32.AND P0, PT, R21, 0x7f, PT ;  /* 0x0000007f1500780c */ /* 0x001fda0003f04070 */
[----:B------:R-:W-:Y:S05]  /*0030*/  @P0 EXIT ;  /* 0x000000000000094d */ /* 0x000fea0003800000 */
[----:B------:R-:W0:Y:S01]  /*0040*/  LDC.64 R22, c[0x0][0x380] ;  /* 0x0000e000ff167b82 */ /* 0x000e220000000a00 */
[----:B------:R-:W0:Y:S02]  /*0050*/  LDCU.64 UR4, c[0x0][0x358] ;  /* 0x00006b00ff0477ac */ /* 0x000e240008000a00 */
[----:B0-----:R-:W2:Y:S05]  /*0060*/  LDG.E.64 R4, desc[UR4][R22.64+0x8] ;  /* 0x0000080416047981 */ /* 0x001eaa000c1e1b00 */
[----:B------:R-:W0:Y:S02]  /*0070*/  LDC.64 R8, c[0x0][0x388] ;  /* 0x0000e200ff087b82 */ /* 0x000e240000000a00 */
[----:B0-----:R-:W3:Y:S04]  /*0080*/  LDG.E.64 R16, desc[UR4][R8.64] ;  /* 0x0000000408107981 */ /* 0x001ee8000c1e1b00 */
[----:B------:R-:W4:Y:S04]  /*0090*/  LDG.E.64 R26, desc[UR4][R8.64+0x8] ;  /* 0x00000804081a7981 */ /* 0x000f28000c1e1b00 */
[----:B------:R-:W5:Y:S04]  /*00a0*/  LDG.E.64 R6, desc[UR4][R8.64+0x10] ;  /* 0x0000100408067981 */ /* 0x000f68000c1e1b00 */
[----:B------:R-:W5:Y:S04]  /*00b0*/  LDG.E.64 R10, desc[UR4][R8.64+0x18] ;  /* 0x00001804080a7981 */ /* 0x000f68000c1e1b00 */
[----:B------:R-:W5:Y:S04]  /*00c0*/  LDG.E.64 R22, desc[UR4][R8.64+0x20] ;  /* 0x0000200408167981 */ /* 0x000f68000c1e1b00 */
[----:B------:R-:W5:Y:S01]  /*00d0*/  LDG.E.64 R28, desc[UR4][R8.64+0x48] ;  /* 0x00004804081c7981 */ /* 0x000f62000c1e1b00 */
[----:B--2---:R-:W-:-:S05]  /*00e0*/  IMAD.WIDE.U32 R4, R21, 0x8, R4 ;  /* 0x0000000815047825 */ /* 0x004fca00078e0004 */
[----:B------:R-:W3:Y:S04]  /*00f0*/  LDG.E.64 R2, desc[UR4][R4.64] ;  /* 0x0000000404027981 */ /* 0x000ee8000c1e1b00 */
[----:B------:R-:W4:Y:S04]  /*0100*/  LDG.E.64 R18, desc[UR4][R4.64+0x400] ;  /* 0x0004000404127981 */ /* 0x000f28000c1e1b00 */
[----:B------:R-:W5:Y:S04]  /*0110*/  LDG.E.64 R14, desc[UR4][R4.64+0x800] ;  /* 0x00080004040e7981 */ /* 0x000f68000c1e1b00 */
[----:B------:R-:W2:Y:S04]  /*0120*/  LDG.E.64 R12, desc[UR4][R4.64+0xc00] ;  /* 0x000c0004040c7981 */ /* 0x000ea8000c1e1b00 */
[----:B------:R-:W2:Y:S01]  /*0130*/  LDG.E.64 R24, desc[UR4][R4.64+0x1000] ;  /* 0x0010000404187981 */ /* 0x000ea2000c1e1b00 */
[----:B---3--:R-:W-:-:S03]  /*0140*/  DFMA R2, R2, R16, RZ ;  /* 0x000000100202722b */ /* 0x008fc600000000ff */
[----:B------:R-:W3:Y:S05]  /*0150*/  LDG.E.64 R16, desc[UR4][R8.64+0x30] ;  /* 0x0000300408107981 */ /* 0x000eea000c1e1b00 */
[----:B----4-:R-:W-:Y:S02]  /*0160*/  DFMA R26, R18, R26, R2 ;  /* 0x0000001a121a722b */ /* 0x010fe40000000002 */
[----:B------:R-:W4:Y:S04]  /*0170*/  LDG.E.64 R2, desc[UR4][R8.64+0x28] ;  /* 0x0000280408027981 */ /* 0x000f28000c1e1b00 */
[----:B------:R-:W4:Y:S02]  /*0180*/  LDG.E.64 R18, desc[UR4][R4.64+0x1400] ;  /* 0x0014000404127981 */ /* 0x000f24000c1e1b00 */
[----:B-----5:R-:W-:Y:S01]  /*0190*/  DFMA R26, R14, R6, R26 ;  /* 0x000000060e1a722b */ /* 0x020fe2000000001a */
[----:B------:R-:W0:Y:S01]  /*01a0*/  LDC.64 R6, c[0x0][0x390] ;  /* 0x0000e400ff067b82 */ /* 0x000e220000000a00 */
[----:B------:R-:W3:Y:S06]  /*01b0*/  LDG.E.64 R14, desc[UR4][R4.64+0x1800] ;  /* 0x00180004040e7981 */ /* 0x000eec000c1e1b00 */
[----:B--2---:R-:W-:Y:S01]  /*01c0*/  DFMA R26, R12, R10, R26 ;  /* 0x0000000a0c1a722b */ /* 0x004fe2000000001a */
[----:B------:R-:W2:Y:S04]  /*01d0*/  LDG.E.64 R12, desc[UR4][R8.64+0x38] ;  /* 0x00003804080c7981 */ /* 0x000ea8000c1e1b00 */
[----:B------:R-:W2:Y:S03]  /*01e0*/  LDG.E.64 R10, desc[UR4][R4.64+0x1c00] ;  /* 0x001c0004040a7981 */ /* 0x000ea6000c1e1b00 */
[----:B------:R-:W-:Y:S01]  /*01f0*/  DFMA R26, R24, R22, R26 ;  /* 0x00000016181a722b */ /* 0x000fe2000000001a */
[----:B------:R-:W5:Y:S04]  /*0200*/  LDG.E.64 R22, desc[UR4][R8.64+0x40] ;  /* 0x0000400408167981 */ /* 0x000f68000c1e1b00 */
[----:B------:R-:W5:Y:S01]  /*0210*/  LDG.E.64 R24, desc[UR4][R4.64+0x2000] ;  /* 0x0020000404187981 */ /* 0x000f62000c1e1b00 */
[----:B0-----:R-:W-:-:S03]  /*0220*/  IMAD.WIDE.U32 R6, R21, 0x8, R6 ;  /* 0x0000000815067825 */ /* 0x001fc600078e0006 */
[----:B------:R-:W5:Y:S04]  /*0230*/  LDG.E.64 R4, desc[UR4][R4.64+0x2400] ;  /* 0x0024000404047981 */ /* 0x000f68000c1e1b00 */
[----:B------:R-:W5:Y:S01]  /*0240*/  LDG.E.64 R6, desc[UR4][R6.64] ;  /* 0x0000000406067981 */ /* 0x000f62000c1e1b00 */
[----:B----4-:R-:W-:-:S08]  /*0250*/  DFMA R2, R18, R2, R26 ;  /* 0x000000021202722b */ /* 0x010fd0000000001a */
[----:B---3--:R-:W-:-:S08]  /*0260*/  DFMA R2, R14, R16, R2 ;  /* 0x000000100e02722b */ /* 0x008fd00000000002 */
[----:B--2---:R-:W-:Y:S01]  /*0270*/  DFMA R2, R10, R12, R2 ;  /* 0x0000000c0a02722b */ /* 0x004fe20000000002 */
[----:B------:R-:W0:Y:S07]  /*0280*/  LDC.64 R10, c[0x0][0x398] ;  /* 0x0000e600ff0a7b82 */ /* 0x000e2e0000000a00 */
[----:B-----5:R-:W-:-:S08]  /*0290*/  DFMA R2, R24, R22, R2 ;  /* 0x000000161802722b */ /* 0x020fd00000000002 */
[----:B------:R-:W-:Y:S02]  /*02a0*/  DFMA R2, R4, R28, R2 ;  /* 0x0000001c0402722b */ /* 0x000fe40000000002 */
[----:B------:R-:W-:-:S08]  /*02b0*/  DSETP.GT.AND P0, PT, R6, RZ, PT ;  /* 0x000000ff0600722a */ /* 0x000fd00003f04000 */
[----:B------:R-:W-:Y:S02]  /*02c0*/  FSEL R8, R2, RZ, P0 ;  /* 0x000000ff02087208 */ /* 0x000fe40000000000 */
[----:B------:R-:W-:Y:S01]  /*02d0*/  FSEL R9, R3, RZ, P0 ;  /* 0x000000ff03097208 */ /* 0x000fe20000000000 */
[----:B0-----:R-:W-:-:S05]  /*02e0*/  IMAD.WIDE.U32 R2, R21, 0x8, R10 ;  /* 0x0000000815027825 */ /* 0x001fca00078e000a */
[----:B------:R-:W-:Y:S01]  /*02f0*/  STG.E.64 desc[UR4][R2.64], R8 ;  /* 0x0000000802007986 */ /* 0x000fe2000c101b04 */
[----:B------:R-:W-:Y:S05]  /*0300*/  EXIT ;  /* 0x000000000000794d */ /* 0x000fea0003800000 */
.L_x_6:
        /* <DEDUP_REMOVED lines=15> */
.L_x_33:


//--------------------- .text._Z16compute_d_outputPKdS0_Pd --------------------------
	.section	.text._Z16compute_d_outputPKdS0_Pd,"ax",@progbits
	.align	128
        .global         _Z16compute_d_outputPKdS0_Pd
        .type           _Z16compute_d_outputPKdS0_Pd,@function
        .size           _Z16compute_d_outputPKdS0_Pd,(.L_x_34 - _Z16compute_d_outputPKdS0_Pd)
        .other          _Z16compute_d_outputPKdS0_Pd,@"STO_CUDA_ENTRY STV_DEFAULT"
_Z16compute_d_outputPKdS0_Pd:
.text._Z16compute_d_outputPKdS0_Pd:
[----:B------:R-:W-:Y:S01]  /*0000*/  LDC R1, c[0x0][0x37c] ;  /* 0x0000df00ff017b82 */ /* 0x000fe20000000800 */
[----:B------:R-:W0:Y:S02]  /*0010*/  S2R R11, SR_TID.X ;  /* 0x00000000000b7919 */ /* 0x000e240000002100 */
[----:B0-----:R-:W-:-:S13]  /*0020*/  ISETP.GT.U32.AND P0, PT, R11, 0x9, PT ;  /* 0x000000090b00780c */ /* 0x001fda0003f04070 */
[----:B------:R-:W-:Y:S05]  /*0030*/  @P0 EXIT ;  /* 0x000000000000094d */ /* 0x000fea0003800000 */
[----:B------:R-:W0:Y:S01]  /*0040*/  LDC.64 R2, c[0x0][0x380] ;  /* 0x0000e000ff027b82 */ /* 0x000e220000000a00 */
[----:B------:R-:W1:Y:S07]  /*0050*/  LDCU.64 UR4, c[0x0][0x358] ;  /* 0x00006b00ff0477ac */ /* 0x000e6e0008000a00 */
[----:B------:R-:W2:Y:S08]  /*0060*/  LDC.64 R4, c[0x0][0x388] ;  /* 0x0000e200ff047b82 */ /* 0x000eb00000000a00 */
[----:B------:R-:W3:Y:S01]  /*0070*/  LDC.64 R8, c[0x0][0x390] ;  /* 0x0000e400ff087b82 */ /* 0x000ee20000000a00 */
[----:B0-----:R-:W-:-:S06]  /*0080*/  IMAD.WIDE.U32 R2, R11, 0x8, R2 ;  /* 0x000000080b027825 */ /* 0x001fcc00078e0002 */
[----:B-1----:R-:W4:Y:S01]  /*0090*/  LDG.E.64 R2, desc[UR4][R2.64] ;  /* 0x0000000402027981 */ /* 0x002f22000c1e1b00 */
[----:B--2---:R-:W-:-:S06]  /*00a0*/  IMAD.WIDE.U32 R4, R11, 0x8, R4 ;  /* 0x000000080b047825 */ /* 0x004fcc00078e0004 */
[----:B------:R-:W4:Y:S01]  /*00b0*/  LDG.E.64 R4, desc[UR4][R4.64] ;  /* 0x0000000404047981 */ /* 0x000f22000c1e1b00 */
[----:B---3--:R-:W-:Y:S01]  /*00c0*/  IMAD.WIDE.U32 R8, R11, 0x8, R8 ;  /* 0x000000080b087825 */ /* 0x008fe200078e0008 */
[----:B----4-:R-:W-:-:S07]  /*00d0*/  DADD R6, R2, -R4 ;  /* 0x0000000002067229 */ /* 0x010fce0000000804 */
[----:B------:R-:W-:Y:S01]  /*00e0*/  STG.E.64 desc[UR4][R8.64], R6 ;  /* 0x0000000608007986 */ /* 0x000fe2000c101b04 */
[----:B------:R-:W-:Y:S05]  /*00f0*/  EXIT ;  /* 0x000000000000794d */ /* 0x000fea0003800000 */
.L_x_7:
        /* <DEDUP_REMOVED lines=16> */
.L_x_34:


//--------------------- .text._Z17normalize_softmaxPd --------------------------
	.section	.text._Z17normalize_softmaxPd,"ax",@progbits
	.align	128
        .global         _Z17normalize_softmaxPd
        .type           _Z17normalize_softmaxPd,@function
        .size           _Z17normalize_softmaxPd,(.L_x_30 - _Z17normalize_softmaxPd)
        .other          _Z17normalize_softmaxPd,@"STO_CUDA_ENTRY STV_DEFAULT"
_Z17normalize_softmaxPd:
.text._Z17normalize_softmaxPd:
[----:B------:R-:W-:Y:S08]  /*0000*/  LDC R1, c[0x0][0x37c] ;  /* 0x0000df00ff017b82 */ /* 0x000ff00000000800 */
[----:B------:R-:W0:Y:S01]  /*0010*/  LDC.64 R4, c[0x0][0x380] ;  /* 0x0000e000ff047b82 */ /* 0x000e220000000a00 */
[----:B------:R-:W0:Y:S02]  /*0020*/  LDCU.64 UR4, c[0x0][0x358] ;  /* 0x00006b00ff0477ac */ /* 0x000e240008000a00 */
[----:B0-----:R-:W2:Y:S04]  /*0030*/  LDG.E.64 R2, desc[UR4][R4.64] ;  /* 0x0000000404027981 */ /* 0x001ea8000c1e1b00 */
[----:B------:R-:W3:Y:S04]  /*0040*/  LDG.E.64 R24, desc[UR4][R4.64+0x8] ;  /* 0x0000080404187981 */ /* 0x000ee8000c1e1b00 */
[----:B------:R-:W4:Y:S04]  /*0050*/  LDG.E.64 R22, desc[UR4][R4.64+0x10] ;  /* 0x0000100404167981 */ /* 0x000f28000c1e1b00 */
[----:B------:R-:W5:Y:S04]  /*0060*/  LDG.E.64 R20, desc[UR4][R4.64+0x18] ;  /* 0x0000180404147981 */ /* 0x000f68000c1e1b00 */
[----:B------:R-:W5:Y:S04]  /*0070*/  LDG.E.64 R18, desc[UR4][R4.64+0x20] ;  /* 0x0000200404127981 */ /* 0x000f68000c1e1b00 */
[----:B------:R-:W5:Y:S04]  /*0080*/  LDG.E.64 R16, desc[UR4][R4.64+0x28] ;  /* 0x0000280404107981 */ /* 0x000f68000c1e1b00 */
[----:B------:R-:W5:Y:S04]  /*0090*/  LDG.E.64 R14, desc[UR4][R4.64+0x30] ;  /* 0x00003004040e7981 */ /* 0x000f68000c1e1b00 */
[----:B------:R-:W5:Y:S04]  /*00a0*/  LDG.E.64 R12, desc[UR4][R4.64+0x38] ;  /* 0x00003804040c7981 */ /* 0x000f68000c1e1b00 */
[----:B------:R-:W5:Y:S04]  /*00b0*/  LDG.E.64 R10, desc[UR4][R4.64+0x40] ;  /* 0x00004004040a7981 */ /* 0x000f68000c1e1b00 */
[----:B------:R0:W5:Y:S02]  /*00c0*/  LDG.E.64 R8, desc[UR4][R4.64+0x48] ;  /* 0x0000480404087981 */ /* 0x000164000c1e1b00 */
[----:B0-----:R-:W-:Y:S01]  /*00d0*/  IMAD.MOV.U32 R4, RZ, RZ, 0x1 ;  /* 0x00000001ff047424 */ /* 0x001fe200078e00ff */
[----:B--2---:R-:W-:Y:S01]  /*00e0*/  DADD R6, RZ, R2 ;  /* 0x00000000ff067229 */ /* 0x004fe20000000002 */
[----:B------:R-:W-:-:S07]  /*00f0*/  FSETP.GEU.AND P1, PT, |R3|, 6.5827683646048100446e-37, PT ;  /* 0x036000000300780b */ /* 0x000fce0003f2e200 */
[----:B---3--:R-:W-:-:S08]  /*0100*/  DADD R6, R6, R24 ;  /* 0x0000000006067229 */ /* 0x008fd00000000018 */
[----:B----4-:R-:W-:-:S08]  /*0110*/  DADD R6, R6, R22 ;  /* 0x0000000006067229 */ /* 0x010fd00000000016 */
[----:B-----5:R-:W-:-:S08]  /*0120*/  DADD R6, R6, R20 ;  /* 0x0000000006067229 */ /* 0x020fd00000000014 */
[----:B------:R-:W-:-:S08]  /*0130*/  DADD R6, R6, R18 ;  /* 0x0000000006067229 */ /* 0x000fd00000000012 */
[----:B------:R-:W-:-:S08]  /*0140*/  DADD R6, R6, R16 ;  /* 0x0000000006067229 */ /* 0x000fd00000000010 */
[----:B------:R-:W-:-:S08]  /*0150*/  DADD R6, R6, R14 ;  /* 0x0000000006067229 */ /* 0x000fd0000000000e */
[----:B------:R-:W-:-:S08]  /*0160*/  DADD R6, R6, R12 ;  /* 0x0000000006067229 */ /* 0x000fd0000000000c */
[----:B------:R-:W-:-:S08]  /*0170*/  DADD R6, R6, R10 ;  /* 0x0000000006067229 */ /* 0x000fd0000000000a */
[----:B------:R-:W-:-:S06]  /*0180*/  DADD R6, R6, R8 ;  /* 0x0000000006067229 */ /* 0x000fcc0000000008 */
[----:B------:R-:W0:Y:S02]  /*0190*/  MUFU.RCP64H R5, R7 ;  /* 0x0000000700057308 */ /* 0x000e240000001800 */
[----:B0-----:R-:W-:-:S08]  /*01a0*/  DFMA R26, -R6, R4, 1 ;  /* 0x3ff00000061a742b */ /* 0x001fd00000000104 */
[----:B------:R-:W-:-:S08]  /*01b0*/  DFMA R26, R26, R26, R26 ;  /* 0x0000001a1a1a722b */ /* 0x000fd0000000001a */
[----:B------:R-:W-:-:S08]  /*01c0*/  DFMA R26, R4, R26, R4 ;  /* 0x0000001a041a722b */ /* 0x000fd00000000004 */
[----:B------:R-:W-:-:S08]  /*01d0*/  DFMA R4, -R6, R26, 1 ;  /* 0x3ff000000604742b */ /* 0x000fd0000000011a */
[----:B------:R-:W-:-:S08]  /*01e0*/  DFMA R4, R26, R4, R26 ;  /* 0x000000041a04722b */ /* 0x000fd0000000001a */
[----:B------:R-:W-:-:S08]  /*01f0*/  DMUL R26, R2, R4 ;  /* 0x00000004021a7228 */ /* 0x000fd00000000000 */
[----:B------:R-:W-:-:S08]  /*0200*/  DFMA R28, -R6, R26, R2 ;  /* 0x0000001a061c722b */ /* 0x000fd00000000102 */
[----:B------:R-:W-:-:S10]  /*0210*/  DFMA R4, R4, R28, R26 ;  /* 0x0000001c0404722b */ /* 0x000fd4000000001a */
[----:B------:R-:W-:-:S05]  /*0220*/  FFMA R0, RZ, R7, R5 ;  /* 0x00000007ff007223 */ /* 0x000fca0000000005 */
[----:B------:R-:W-:-:S13]  /*0230*/  FSETP.GT.AND P0, PT, |R0|, 1.469367938527859385e-39, PT ;  /* 0x001000000000780b */ /* 0x000fda0003f04200 */
[----:B------:R-:W-:Y:S05]  /*0240*/  @P0 BRA P1, `(.L_x_8) ;  /* 0x0000000000180947 */ /* 0x000fea0000800000 */
[----:B------:R-:W-:Y:S01]  /*0250*/  IMAD.MOV.U32 R4, RZ, RZ, R2 ;  /* 0x000000ffff047224 */ /* 0x000fe200078e0002 */
[----:B------:R-:W-:Y:S01]  /*0260*/  MOV R0, 0x2b0 ;  /* 0x000002b000007802 */ /* 0x000fe20000000f00 */
[----:B------:R-:W-:Y:S02]  /*0270*/  IMAD.MOV.U32 R5, RZ, RZ, R3 ;  /* 0x000000ffff057224 */ /* 0x000fe400078e0003 */
[----:B------:R-:W-:Y:S02]  /*0280*/  IMAD.MOV.U32 R28, RZ, RZ, R6 ;  /* 0x000000ffff1c7224 */ /* 0x000fe400078e0006 */
[----:B------:R-:W-:-:S07]  /*0290*/  IMAD.MOV.U32 R29, RZ, RZ, R7 ;  /* 0x000000ffff1d7224 */ /* 0x000fce00078e0007 */
[----:B------:R-:W-:Y:S05]  /*02a0*/  CALL.REL.NOINC `($__internal_0_$__cuda_sm20_div_rn_f64_full) ;  /* 0x0000000c004c7944 */ /* 0x000fea0003c00000 */
.L_x_8:
[----:B------:R-:W0:Y:S01]  /*02b0*/  MUFU.RCP64H R3, R7 ;  /* 0x0000000700037308 */ /* 0x000e220000001800 */
[----:B------:R-:W-:Y:S01]  /*02c0*/  MOV R2, 0x1 ;  /* 0x0000000100027802 */ /* 0x000fe20000000f00 */
[----:B------:R-:W1:Y:S01]  /*02d0*/  LDC.64 R28, c[0x0][0x380] ;  /* 0x0000e000ff1c7b82 */ /* 0x000e620000000a00 */
[----:B------:R-:W-:-:S04]  /*02e0*/  FSETP.GEU.AND P1, PT, |R25|, 6.5827683646048100446e-37, PT ;  /* 0x036000001900780b */ /* 0x000fc80003f2e200 */
[----:B0-----:R-:W-:-:S08]  /*02f0*/  DFMA R26, -R6, R2, 1 ;  /* 0x3ff00000061a742b */ /* 0x001fd00000000102 */
[----:B------:R-:W-:Y:S01]  /*0300*/  DFMA R26, R26, R26, R26 ;  /* 0x0000001a1a1a722b */ /* 0x000fe2000000001a */
[----:B-1----:R0:W-:Y:S07]  /*0310*/  STG.E.64 desc[UR4][R28.64], R4 ;  /* 0x000000041c007986 */ /* 0x0021ee000c101b04 */
        /* <DEDUP_REMOVED lines=8> */
[----:B0-----:R-:W-:Y:S05]  /*03a0*/  @P0 BRA P1, `(.L_x_9) ;  /* 0x0000000000200947 */ /* 0x001fea0000800000 */
[----:B------:R-:W-:Y:S01]  /*03b0*/  IMAD.MOV.U32 R4, RZ, RZ, R24 ;  /* 0x000000ffff047224 */ /* 0x000fe200078e0018 */
[----:B------:R-:W-:Y:S01]  /*03c0*/  MOV R0, 0x410 ;  /* 0x0000041000007802 */ /* 0x000fe20000000f00 */
[----:B------:R-:W-:Y:S02]  /*03d0*/  IMAD.MOV.U32 R5, RZ, RZ, R25 ;  /* 0x000000ffff057224 */ /* 0x000fe400078e0019 */
[----:B------:R-:W-:Y:S02]  /*03e0*/  IMAD.MOV.U32 R28, RZ, RZ, R6 ;  /* 0x000000ffff1c7224 */ /* 0x000fe400078e0006 */
[----:B------:R-:W-:-:S07]  /*03f0*/  IMAD.MOV.U32 R29, RZ, RZ, R7 ;  /* 0x000000ffff1d7224 */ /* 0x000fce00078e0007 */
[----:B------:R-:W-:Y:S05]  /*0400*/  CALL.REL.NOINC `($__internal_0_$__cuda_sm20_div_rn_f64_full) ;  /* 0x0000000800f47944 */ /* 0x000fea0003c00000 */
[----:B------:R-:W-:Y:S01]  /*0410*/  IMAD.MOV.U32 R2, RZ, RZ, R4 ;  /* 0x000000ffff027224 */ /* 0x000fe200078e0004 */
[----:B------:R-:W-:-:S07]  /*0420*/  MOV R3, R5 ;  /* 0x0000000500037202 */ /* 0x000fce0000000f00 */
.L_x_9:
[----:B------:R-:W0:Y:S01]  /*0430*/  MUFU.RCP64H R5, R7 ;  /* 0x0000000700057308 */ /* 0x000e220000001800 */
[----:B------:R-:W-:Y:S01]  /*0440*/  IMAD.MOV.U32 R4, RZ, RZ, 0x1 ;  /* 0x00000001ff047424 */ /* 0x000fe200078e00ff */
        /* <DEDUP_REMOVED lines=20> */
.L_x_10:
        /* <DEDUP_REMOVED lines=24> */
.L_x_11:
        /* <DEDUP_REMOVED lines=22> */
.L_x_12:
        /* <DEDUP_REMOVED lines=24> */
.L_x_13:
        /* <DEDUP_REMOVED lines=22> */
.L_x_14:
        /* <DEDUP_REMOVED lines=24> */
.L_x_15:
        /* <DEDUP_REMOVED lines=17> */
[----:B------:R-:W-:Y:S01]  /*0de0*/  MOV R29, R7 ;  /* 0x00000007001d7202 */ /* 0x000fe20000000f00 */
[----:B------:R-:W-:Y:S01]  /*0df0*/  IMAD.MOV.U32 R5, RZ, RZ, R11 ;  /* 0x000000ffff057224 */ /* 0x000fe200078e000b */
[----:B------:R-:W-:Y:S01]  /*0e00*/  MOV R0, 0xe30 ;  /* 0x00000e3000007802 */ /* 0x000fe20000000f00 */
[----:B------:R-:W-:-:S07]  /*0e10*/  IMAD.MOV.U32 R28, RZ, RZ, R6 ;  /* 0x000000ffff1c7224 */ /* 0x000fce00078e0006 */
[----:B------:R-:W-:Y:S05]  /*0e20*/  CALL.REL.NOINC `($__internal_0_$__cuda_sm20_div_rn_f64_full) ;  /* 0x00000000006c7944 */ /* 0x000fea0003c00000 */
.L_x_16:
        /* <DEDUP_REMOVED lines=22> */
[----:B------:R-:W-:Y:S02]  /*0f90*/  IMAD.MOV.U32 R2, RZ, RZ, R4 ;  /* 0x000000ffff027224 */ /* 0x000fe400078e0004 */
[----:B------:R-:W-:-:S07]  /*0fa0*/  IMAD.MOV.U32 R3, RZ, RZ, R5 ;  /* 0x000000ffff037224 */ /* 0x000fce00078e0005 */
.L_x_17:
[----:B------:R-:W0:Y:S02]  /*0fb0*/  LDC.64 R4, c[0x0][0x380] ;  /* 0x0000e000ff047b82 */ /* 0x000e240000000a00 */
[----:B0-----:R-:W-:Y:S01]  /*0fc0*/  STG.E.64 desc[UR4][R4.64+0x48], R2 ;  /* 0x0000480204007986 */ /* 0x001fe2000c101b04 */
[----:B------:R-:W-:Y:S05]  /*0fd0*/  EXIT ;  /* 0x000000000000794d */ /* 0x000fea0003800000 */
        .weak           $__internal_0_$__cuda_sm20_div_rn_f64_full
        .type           $__internal_0_$__cuda_sm20_div_rn_f64_full,@function
        .size           $__internal_0_$__cuda_sm20_div_rn_f64_full,(.L_x_30 - $__internal_0_$__cuda_sm20_div_rn_f64_full)
$__internal_0_$__cuda_sm20_div_rn_f64_full:
[C---:B------:R-:W-:Y:S01]  /*0fe0*/  FSETP.GEU.AND P0, PT, |R29|.reuse, 1.469367938527859385e-39, PT ;  /* 0x001000001d00780b */ /* 0x040fe20003f0e200 */
[----:B------:R-:W-:Y:S01]  /*0ff0*/  IMAD.MOV.U32 R30, RZ, RZ, 0x1 ;  /* 0x00000001ff1e7424 */ /* 0x000fe200078e00ff */
[C---:B------:R-:W-:Y:S02]  /*1000*/  LOP3.LUT R26, R29.reuse, 0x800fffff, RZ, 0xc0, !PT ;  /* 0x800fffff1d1a7812 */ /* 0x040fe400078ec0ff */
[----:B------:R-:W-:Y:S02]  /*1010*/  LOP3.LUT R37, R29, 0x7ff00000, RZ, 0xc0, !PT ;  /* 0x7ff000001d257812 */ /* 0x000fe400078ec0ff */
[----:B------:R-:W-:Y:S01]  /*1020*/  LOP3.LUT R27, R26, 0x3ff00000, RZ, 0xfc, !PT ;  /* 0x3ff000001a1b7812 */ /* 0x000fe200078efcff */
[----:B------:R-:W-:Y:S01]  /*1030*/  IMAD.MOV.U32 R26, RZ, RZ, R28 ;  /* 0x000000ffff1a7224 */ /* 0x000fe200078e001c */
[----:B------:R-:W-:Y:S02]  /*1040*/  LOP3.LUT R32, R5, 0x7ff00000, RZ, 0xc0, !PT ;  /* 0x7ff0000005207812 */ /* 0x000fe400078ec0ff */
[----:B------:R-:W-:-:S02]  /*1050*/  MOV R33, 0x1ca00000 ;  /* 0x1ca0000000217802 */ /* 0x000fc40000000f00 */
[----:B------:R-:W-:Y:S01]  /*1060*/  ISETP.GE.U32.AND P1, PT, R32, R37, PT ;  /* 0x000000252000720c */ /* 0x000fe20003f26070 */
[----:B------:R-:W-:Y:S01]  /*1070*/  @!P0 DMUL R26, R28, 8.98846567431157953865e+307 ;  /* 0x7fe000001c1a8828 */ /* 0x000fe20000000000 */
[----:B------:R-:W-:-:S05]  /*1080*/  IMAD.MOV.U32 R38, RZ, RZ, R32 ;  /* 0x000000ffff267224 */ /* 0x000fca00078e0020 */
[----:B------:R-:W0:Y:S02]  /*1090*/  MUFU.RCP64H R31, R27 ;  /* 0x0000001b001f7308 */ /* 0x000e240000001800 */
[----:B0-----:R-:W-:-:S08]  /*10a0*/  DFMA R2, R30, -R26, 1 ;  /* 0x3ff000001e02742b */ /* 0x001fd0000000081a */
[----:B------:R-:W-:-:S08]  /*10b0*/  DFMA R2, R2, R2, R2 ;  /* 0x000000020202722b */ /* 0x000fd00000000002 */
[----:B------:R-:W-:Y:S01]  /*10c0*/  DFMA R30, R30, R2, R30 ;  /* 0x000000021e1e722b */ /* 0x000fe2000000001e */
[----:B------:R-:W-:Y:S01]  /*10d0*/  SEL R3, R33, 0x63400000, !P1 ;  /* 0x6340000021037807 */ /* 0x000fe20004800000 */
[----:B------:R-:W-:Y:S01]  /*10e0*/  IMAD.MOV.U32 R2, RZ, RZ, R4 ;  /* 0x000000ffff027224 */ /* 0x000fe200078e0004 */
[----:B------:R-:W-:Y:S02]  /*10f0*/  FSETP.GEU.AND P1, PT, |R5|, 1.469367938527859385e-39, PT ;  /* 0x001000000500780b */ /* 0x000fe40003f2e200 */
[----:B------:R-:W-:-:S03]  /*1100*/  LOP3.LUT R3, R3, 0x800fffff, R5, 0xf8, !PT ;  /* 0x800fffff03037812 */ /* 0x000fc600078ef805 */
[----:B------:R-:W-:-:S08]  /*1110*/  DFMA R34, R30, -R26, 1 ;  /* 0x3ff000001e22742b */ /* 0x000fd0000000081a */
[----:B------:R-:W-:Y:S01]  /*1120*/  DFMA R30, R30, R34, R30 ;  /* 0x000000221e1e722b */ /* 0x000fe2000000001e */
[----:B------:R-:W-:Y:S10]  /*1130*/  @P1 BRA `(.L_x_18) ;  /* 0x0000000000201947 */ /* 0x000ff40003800000 */
[----:B------:R-:W-:Y:S01]  /*1140*/  LOP3.LUT R35, R29, 0x7ff00000, RZ, 0xc0, !PT ;  /* 0x7ff000001d237812 */ /* 0x000fe200078ec0ff */
[----:B------:R-:W-:-:S03]  /*1150*/  IMAD.MOV.U32 R34, RZ, RZ, RZ ;  /* 0x000000ffff227224 */ /* 0x000fc600078e00ff */
[----:B------:R-:W-:-:S04]  /*1160*/  ISETP.GE.U32.AND P1, PT, R32, R35, PT ;  /* 0x000000232000720c */ /* 0x000fc80003f26070 */
[----:B------:R-:W-:-:S04]  /*1170*/  SEL R35, R33, 0x63400000, !P1 ;  /* 0x6340000021237807 */ /* 0x000fc80004800000 */
[----:B------:R-:W-:-:S04]  /*1180*/  LOP3.LUT R35, R35, 0x80000000, R5, 0xf8, !PT ;  /* 0x8000000023237812 */ /* 0x000fc800078ef805 */
[----:B------:R-:W-:-:S06]  /*1190*/  LOP3.LUT R35, R35, 0x100000, RZ, 0xfc, !PT ;  /* 0x0010000023237812 */ /* 0x000fcc00078efcff */
[----:B------:R-:W-:-:S10]  /*11a0*/  DFMA R2, R2, 2, -R34 ;  /* 0x400000000202782b */ /* 0x000fd40000000822 */
[----:B------:R-:W-:-:S07]  /*11b0*/  LOP3.LUT R38, R3, 0x7ff00000, RZ, 0xc0, !PT ;  /* 0x7ff0000003267812 */ /* 0x000fce00078ec0ff */
.L_x_18:
[----:B------:R-:W-:Y:S01]  /*11c0*/  IMAD.MOV.U32 R39, RZ, RZ, R37 ;  /* 0x000000ffff277224 */ /* 0x000fe200078e0025 */
[----:B------:R-:W-:Y:S01]  /*11d0*/  IADD3 R40, PT, PT, R38, -0x1, RZ ;  /* 0xffffffff26287810 */ /* 0x000fe20007ffe0ff */
[----:B------:R-:W-:Y:S01]  /*11e0*/  DMUL R34, R30, R2 ;  /* 0x000000021e227228 */ /* 0x000fe20000000000 */
[----:B------:R-:W-:Y:S02]  /*11f0*/  @!P0 LOP3.LUT R39, R27, 0x7ff00000, RZ, 0xc0, !PT ;  /* 0x7ff000001b278812 */ /* 0x000fe400078ec0ff */
[----:B------:R-:W-:-:S03]  /*1200*/  ISETP.GT.U32.AND P0, PT, R40, 0x7feffffe, PT ;  /* 0x7feffffe2800780c */ /* 0x000fc60003f04070 */
[----:B------:R-:W-:Y:S02]  /*1210*/  VIADD R40, R39, 0xffffffff ;  /* 0xffffffff27287836 */ /* 0x000fe40000000000 */
[----:B------:R-:W-:-:S03]  /*1220*/  DFMA R36, R34, -R26, R2 ;  /* 0x8000001a2224722b */ /* 0x000fc60000000002 */
[----:B------:R-:W-:-:S05]  /*1230*/  ISETP.GT.U32.OR P0, PT, R40, 0x7feffffe, P0 ;  /* 0x7feffffe2800780c */ /* 0x000fca0000704470 */
[----:B------:R-:W-:-:S08]  /*1240*/  DFMA R30, R30, R36, R34 ;  /* 0x000000241e1e722b */ /* 0x000fd00000000022 */
[----:B------:R-:W-:Y:S05]  /*1250*/  @P0 BRA `(.L_x_19) ;  /* 0x00000000006c0947 */ /* 0x000fea0003800000 */
[----:B------:R-:W-:-:S04]  /*1260*/  LOP3.LUT R5, R29, 0x7ff00000, RZ, 0xc0, !PT ;  /* 0x7ff000001d057812 */ /* 0x000fc800078ec0ff */
[CC--:B------:R-:W-:Y:S02]  /*1270*/  VIADDMNMX R4, R32.reuse, -R5.reuse, 0xb9600000, !PT ;  /* 0xb960000020047446 */ /* 0x0c0fe40007800905 */
[----:B------:R-:W-:Y:S02]  /*1280*/  ISETP.GE.U32.AND P0, PT, R32, R5, PT ;  /* 0x000000052000720c */ /* 0x000fe40003f06070 */
[----:B------:R-:W-:Y:S02]  /*1290*/  VIMNMX R4, PT, PT, R4, 0x46a00000, PT ;  /* 0x46a0000004047848 */ /* 0x000fe40003fe0100 */
[----:B------:R-:W-:-:S05]  /*12a0*/  SEL R33, R33, 0x63400000, !P0 ;  /* 0x6340000021217807 */ /* 0x000fca0004000000 */
[----:B------:R-:W-:Y:S02]  /*12b0*/  IMAD.IADD R34, R4, 0x1, -R33 ;  /* 0x0000000104227824 */ /* 0x000fe400078e0a21 */
[----:B------:R-:W-:Y:S02]  /*12c0*/  IMAD.MOV.U32 R4, RZ, RZ, RZ ;  /* 0x000000ffff047224 */ /* 0x000fe400078e00ff */
[----:B------:R-:W-:-:S06]  /*12d0*/  VIADD R5, R34, 0x7fe00000 ;  /* 0x7fe0000022057836 */ /* 0x000fcc0000000000 */
[----:B------:R-:W-:-:S10]  /*12e0*/  DMUL R32, R30, R4 ;  /* 0x000000041e207228 */ /* 0x000fd40000000000 */
[----:B------:R-:W-:-:S13]  /*12f0*/  FSETP.GTU.AND P0, PT, |R33|, 1.469367938527859385e-39, PT ;  /* 0x001000002100780b */ /* 0x000fda0003f0c200 */
[----:B------:R-:W-:Y:S05]  /*1300*/  @P0 BRA `(.L_x_20) ;  /* 0x0000000000940947 */ /* 0x000fea0003800000 */
[----:B------:R-:W-:Y:S01]  /*1310*/  DFMA R2, R30, -R26, R2 ;  /* 0x8000001a1e02722b */ /* 0x000fe20000000002 */
[----:B------:R-:W-:-:S09]  /*1320*/  MOV R4, RZ ;  /* 0x000000ff00047202 */ /* 0x000fd20000000f00 */
[C---:B------:R-:W-:Y:S02]  /*1330*/  FSETP.NEU.AND P0, PT, R3.reuse, RZ, PT ;  /* 0x000000ff0300720b */ /* 0x040fe40003f0d000 */
[----:B------:R-:W-:-:S04]  /*1340*/  LOP3.LUT R29, R3, 0x80000000, R29, 0x48, !PT ;  /* 0x80000000031d7812 */ /* 0x000fc800078e481d */
[----:B------:R-:W-:-:S07]  /*1350*/  LOP3.LUT R5, R29, R5, RZ, 0xfc, !PT ;  /* 0x000000051d057212 */ /* 0x000fce00078efcff */
[----:B------:R-:W-:Y:S05]  /*1360*/  @!P0 BRA `(.L_x_20) ;  /* 0x00000000007c8947 */ /* 0x000fea0003800000 */
[----:B------:R-:W-:Y:S01]  /*1370*/  IMAD.MOV R3, RZ, RZ, -R34 ;  /* 0x000000ffff037224 */ /* 0x000fe200078e0a22 */
[----:B------:R-:W-:Y:S01]  /*1380*/  DMUL.RP R4, R30, R4 ;  /* 0x000000041e047228 */ /* 0x000fe20000008000 */
[----:B------:R-:W-:-:S06]  /*1390*/  IMAD.MOV.U32 R2, RZ, RZ, RZ ;  /* 0x000000ffff027224 */ /* 0x000fcc00078e00ff */
[----:B------:R-:W-:-:S03]  /*13a0*/  DFMA R2, R32, -R2, R30 ;  /* 0x800000022002722b */ /* 0x000fc6000000001e */
[----:B------:R-:W-:-:S03]  /*13b0*/  LOP3.LUT R29, R5, R29, RZ, 0x3c, !PT ;  /* 0x0000001d051d7212 */ /* 0x000fc600078e3cff */
[----:B------:R-:W-:-:S04]  /*13c0*/  IADD3 R2, PT, PT, -R34, -0x43300000, RZ ;  /* 0xbcd0000022027810 */ /* 0x000fc80007ffe1ff */
[----:B------:R-:W-:-:S04]  /*13d0*/  FSETP.NEU.AND P0, PT, |R3|, R2, PT ;  /* 0x000000020300720b */ /* 0x000fc80003f0d200 */
[----:B------:R-:W-:Y:S02]  /*13e0*/  FSEL R32, R4, R32, !P0 ;  /* 0x0000002004207208 */ /* 0x000fe40004000000 */
[----:B------:R-:W-:Y:S01]  /*13f0*/  FSEL R33, R29, R33, !P0 ;  /* 0x000000211d217208 */ /* 0x000fe20004000000 */
[----:B------:R-:W-:Y:S06]  /*1400*/  BRA `(.L_x_20) ;  /* 0x0000000000547947 */ /* 0x000fec0003800000 */
.L_x_19:
[----:B------:R-:W-:-:S14]  /*1410*/  DSETP.NAN.AND P0, PT, R4, R4, PT ;  /* 0x000000040400722a */ /* 0x000fdc0003f08000 */
[----:B------:R-:W-:Y:S05]  /*1420*/  @P0 BRA `(.L_x_21) ;  /* 0x0000000000440947 */ /* 0x000fea0003800000 */
[----:B------:R-:W-:-:S14]  /*1430*/  DSETP.NAN.AND P0, PT, R28, R28, PT ;  /* 0x0000001c1c00722a */ /* 0x000fdc0003f08000 */
[----:B------:R-:W-:Y:S05]  /*1440*/  @P0 BRA `(.L_x_22) ;  /* 0x0000000000300947 */ /* 0x000fea0003800000 */
[----:B------:R-:W-:Y:S01]  /*1450*/  ISETP.NE.AND P0, PT, R38, R39, PT ;  /* 0x000000272600720c */ /* 0x000fe20003f05270 */
[----:B------:R-:W-:Y:S02]  /*1460*/  IMAD.MOV.U32 R32, RZ, RZ, 0x0 ;  /* 0x00000000ff207424 */ /* 0x000fe400078e00ff */
[----:B------:R-:W-:-:S10]  /*1470*/  IMAD.MOV.U32 R33, RZ, RZ, -0x80000 ;  /* 0xfff80000ff217424 */ /* 0x000fd400078e00ff */
[----:B------:R-:W-:Y:S05]  /*1480*/  @!P0 BRA `(.L_x_20) ;  /* 0x0000000000348947 */ /* 0x000fea0003800000 */
[----:B------:R-:W-:Y:S02]  /*1490*/  ISETP.NE.AND P0, PT, R38, 0x7ff00000, PT ;  /* 0x7ff000002600780c */ /* 0x000fe40003f05270 */
[----:B------:R-:W-:Y:S02]  /*14a0*/  LOP3.LUT R33, R5, 0x80000000, R29, 0x48, !PT ;  /* 0x8000000005217812 */ /* 0x000fe400078e481d */
[----:B------:R-:W-:-:S13]  /*14b0*/  ISETP.EQ.OR P0, PT, R39, RZ, !P0 ;  /* 0x000000ff2700720c */ /* 0x000fda0004702670 */
[----:B------:R-:W-:Y:S02]  /*14c0*/  @P0 LOP3.LUT R2, R33, 0x7ff00000, RZ, 0xfc, !PT ;  /* 0x7ff0000021020812 */ /* 0x000fe400078efcff */
[----:B------:R-:W-:Y:S01]  /*14d0*/  @!P0 MOV R32, RZ ;  /* 0x000000ff00208202 */ /* 0x000fe20000000f00 */
[----:B------:R-:W-:Y:S02]  /*14e0*/  @P0 IMAD.MOV.U32 R32, RZ, RZ, RZ ;  /* 0x000000ffff200224 */ /* 0x000fe400078e00ff */
[----:B------:R-:W-:Y:S01]  /*14f0*/  @P0 IMAD.MOV.U32 R33, RZ, RZ, R2 ;  /* 0x000000ffff210224 */ /* 0x000fe200078e0002 */
[----:B------:R-:W-:Y:S06]  /*1500*/  BRA `(.L_x_20) ;  /* 0x0000000000147947 */ /* 0x000fec0003800000 */
.L_x_22:
[----:B------:R-:W-:Y:S01]  /*1510*/  LOP3.LUT R33, R29, 0x80000, RZ, 0xfc, !PT ;  /* 0x000800001d217812 */ /* 0x000fe200078efcff */
[----:B------:R-:W-:Y:S01]  /*1520*/  IMAD.MOV.U32 R32, RZ, RZ, R28 ;  /* 0x000000ffff207224 */ /* 0x000fe200078e001c */
[----:B------:R-:W-:Y:S06]  /*1530*/  BRA `(.L_x_20) ;  /* 0x0000000000087947 */ /* 0x000fec0003800000 */
.L_x_21:
[----:B------:R-:W-:Y:S01]  /*1540*/  LOP3.LUT R33, R5, 0x80000, RZ, 0xfc, !PT ;  /* 0x0008000005217812 */ /* 0x000fe200078efcff */
[----:B------:R-:W-:-:S07]  /*1550*/  IMAD.MOV.U32 R32, RZ, RZ, R4 ;  /* 0x000000ffff207224 */ /* 0x000fce00078e0004 */
.L_x_20:
[----:B------:R-:W-:Y:S01]  /*1560*/  IMAD.MOV.U32 R2, RZ, RZ, R0 ;  /* 0x000000ffff027224 */ /* 0x000fe200078e0000 */
[----:B------:R-:W-:Y:S01]  /*1570*/  MOV R4, R32 ;  /* 0x0000002000047202 */ /* 0x000fe20000000f00 */
[----:B------:R-:W-:Y:S02]  /*1580*/  IMAD.MOV.U32 R3, RZ, RZ, 0x0 ;  /* 0x00000000ff037424 */ /* 0x000fe400078e00ff */
[----:B------:R-:W-:Y:S02]  /*1590*/  IMAD.MOV.U32 R5, RZ, RZ, R33 ;  /* 0x000000ffff057224 */ /* 0x000fe400078e0021 */
[----:B------:R-:W-:Y:S05]  /*15a0*/  RET.REL.NODEC R2 `(_Z17normalize_softmaxPd) ;  /* 0xffffffe802947950 */ /* 0x000fea0003c3ffff */
.L_x_23:
        /* <DEDUP_REMOVED lines=13> */
.L_x_30:


//--------------------- .text._Z20compute_output_layerP13NeuralNetworkPKdPd --------------------------
	.section	.text._Z20compute_output_layerP13NeuralNetworkPKdPd,"ax",@progbits
	.align	128
        .global         _Z20compute_output_layerP13NeuralNetworkPKdPd
        .type           _Z20compute_output_layerP13NeuralNetworkPKdPd,@function
        .size           _Z20compute_output_layerP13NeuralNetworkPKdPd,(.L_x_36 - _Z20compute_output_layerP13NeuralNetworkPKdPd)
        .other          _Z20compute_output_layerP13NeuralNetworkPKdPd,@"STO_CUDA_ENTRY STV_DEFAULT"
_Z20compute_output_layerP13NeuralNetworkPKdPd:
.text._Z20compute_output_layerP13NeuralNetworkPKdPd:
[----:B------:R-:W-:Y:S01]  /*0000*/  LDC R1, c[0x0][0x37c] ;  /* 0x0000df00ff017b82 */ /* 0x000fe20000000800 */
[----:B------:R-:W0:Y:S02]  /*0010*/  S2R R0, SR_TID.X ;  /* 0x0000000000007919 */ /* 0x000e240000002100 */
[----:B0-----:R-:W-:-:S13]  /*0020*/  ISETP.GT.U32.AND P0, PT, R0, 0x9, PT ;  /* 0x000000090000780c */ /* 0x001fda0003f04070 */
[----:B------:R-:W-:Y:S05]  /*0030*/  @P0 EXIT ;  /* 0x000000000000094d */ /* 0x000fea0003800000 */
[----:B------:R-:W0:Y:S01]  /*0040*/  LDC.64 R8, c[0x0][0x380] ;  /* 0x0000e000ff087b82 */ /* 0x000e220000000a00 */
[----:B------:R-:W0:Y:S01]  /*0050*/  LDCU.64 UR6, c[0x0][0x358] ;  /* 0x00006b00ff0677ac */ /* 0x000e220008000a00 */
[----:B------:R-:W1:Y:S01]  /*0060*/  LDCU.64 UR4, c[0x0][0x388] ;  /* 0x00007100ff0477ac */ /* 0x000e620008000a00 */
[----:B0-----:R-:W2:Y:S04]  /*0070*/  LDG.E.64 R2, desc[UR6][R8.64+0x18] ;  /* 0x0000180608027981 */ /* 0x001ea8000c1e1b00 */
[----:B------:R-:W3:Y:S01]  /*0080*/  LDG.E.64 R4, desc[UR6][R8.64+0x8] ;  /* 0x0000080608047981 */ /* 0x000ee2000c1e1b00 */
[----:B-1----:R-:W-:Y:S01]  /*0090*/  UIADD3 UR4, UP0, UPT, UR4, 0x40, URZ ;  /* 0x0000004004047890 */ /* 0x002fe2000ff1e0ff */
[----:B--2---:R-:W-:-:S05]  /*00a0*/  IMAD.WIDE.U32 R2, R0, 0x8, R2 ;  /* 0x0000000800027825 */ /* 0x004fca00078e0002 */
[----:B------:R0:W5:Y:S01]  /*00b0*/  LDG.E.64 R6, desc[UR6][R2.64] ;  /* 0x0000000602067981 */ /* 0x000162000c1e1b00 */
[----:B---3--:R-:W-:Y:S01]  /*00c0*/  IMAD.WIDE.U32 R4, R0, 0x400, R4 ;  /* 0x0000040000047825 */ /* 0x008fe200078e0004 */
[----:B------:R-:W-:-:S03]  /*00d0*/  UIADD3.X UR5, UPT, UPT, URZ, UR5, URZ, UP0, !UPT ;  /* 0x00000005ff057290 */ /* 0x000fc600087fe4ff */
[----:B------:R-:W-:Y:S01]  /*00e0*/  IMAD.U32 R14, RZ, RZ, UR4 ;  /* 0x00000004ff0e7e24 */ /* 0x000fe2000f8e00ff */
[----:B------:R-:W-:Y:S01]  /*00f0*/  IADD3 R16, P0, PT, R4, 0x40, RZ ;  /* 0x0000004004107810 */ /* 0x000fe20007f1e0ff */
[----:B------:R-:W-:Y:S01]  /*0100*/  UMOV UR4, URZ ;  /* 0x000000ff00047c82 */ /* 0x000fe20008000000 */
[----:B------:R-:W-:-:S03]  /*0110*/  MOV R15, UR5 ;  /* 0x00000005000f7c02 */ /* 0x000fc60008000f00 */
[----:B0-----:R-:W-:-:S08]  /*0120*/  IMAD.X R17, RZ, RZ, R5, P0 ;  /* 0x000000ffff117224 */ /* 0x001fd000000e0605 */
.L_x_24:
[----:B------:R-:W-:Y:S01]  /*0130*/  IMAD.MOV.U32 R2, RZ, RZ, R16 ;  /* 0x000000ffff027224 */ /* 0x000fe200078e0010 */
[----:B------:R-:W-:Y:S01]  /*0140*/  MOV R4, R14 ;  /* 0x0000000e00047202 */ /* 0x000fe20000000f00 */
[----:B------:R-:W-:Y:S02]  /*0150*/  IMAD.MOV.U32 R3, RZ, RZ, R17 ;  /* 0x000000ffff037224 */ /* 0x000fe400078e0011 */
[----:B------:R-:W-:-:S03]  /*0160*/  IMAD.MOV.U32 R5, RZ, RZ, R15 ;  /* 0x000000ffff057224 */ /* 0x000fc600078e000f */
[----:B------:R-:W2:Y:S04]  /*0170*/  LDG.E.64 R8, desc[UR6][R2.64+-0x40] ;  /* 0xffffc00602087981 */ /* 0x000ea8000c1e1b00 */
[----:B------:R-:W2:Y:S04]  /*0180*/  LDG.E.64 R22, desc[UR6][R4.64+-0x40] ;  /* 0xffffc00604167981 */ /* 0x000ea8000c1e1b00 */
[----:B------:R-:W3:Y:S04]  /*0190*/  LDG.E.64 R16, desc[UR6][R2.64+-0x38] ;  /* 0xffffc80602107981 */ /* 0x000ee8000c1e1b00 */
[----:B------:R-:W3:Y:S04]  /*01a0*/  LDG.E.64 R14, desc[UR6][R4.64+-0x38] ;  /* 0xffffc806040e7981 */ /* 0x000ee8000c1e1b00 */
[----:B------:R-:W4:Y:S04]  /*01b0*/  LDG.E.64 R18, desc[UR6][R2.64+-0x30] ;  /* 0xffffd00602127981 */ /* 0x000f28000c1e1b00 */
[----:B------:R-:W4:Y:S04]  /*01c0*/  LDG.E.64 R20, desc[UR6][R4.64+-0x30] ;  /* 0xffffd00604147981 */ /* 0x000f28000c1e1b00 */
[----:B------:R-:W4:Y:S04]  /*01d0*/  LDG.E.64 R10, desc[UR6][R2.64+-0x28] ;  /* 0xffffd806020a7981 */ /* 0x000f28000c1e1b00 */
[----:B------:R-:W4:Y:S01]  /*01e0*/  LDG.E.64 R12, desc[UR6][R4.64+-0x28] ;  /* 0xffffd806040c7981 */ /* 0x000f22000c1e1b00 */
[----:B--2--5:R-:W-:-:S03]  /*01f0*/  DFMA R22, R8, R22, R6 ;  /* 0x000000160816722b */ /* 0x024fc60000000006 */
[----:B------:R-:W2:Y:S04]  /*0200*/  LDG.E.64 R6, desc[UR6][R2.64+-0x20] ;  /* 0xffffe00602067981 */ /* 0x000ea8000c1e1b00 */
[----:B------:R-:W2:Y:S01]  /*0210*/  LDG.E.64 R8, desc[UR6][R4.64+-0x20] ;  /* 0xffffe00604087981 */ /* 0x000ea2000c1e1b00 */
[----:B---3--:R-:W-:-:S03]  /*0220*/  DFMA R22, R16, R14, R22 ;  /* 0x0000000e1016722b */ /* 0x008fc60000000016 */
[----:B------:R-:W3:Y:S04]  /*0230*/  LDG.E.64 R14, desc[UR6][R2.64+-0x18] ;  /* 0xffffe806020e7981 */ /* 0x000ee8000c1e1b00 */
[----:B------:R-:W3:Y:S01]  /*0240*/  LDG.E.64 R16, desc[UR6][R4.64+-0x18] ;  /* 0xffffe80604107981 */ /* 0x000ee2000c1e1b00 */
[----:B----4-:R-:W-:-:S03]  /*0250*/  DFMA R22, R18, R20, R22 ;  /* 0x000000141216722b */ /* 0x010fc60000000016 */
[----:B------:R-:W4:Y:S04]  /*0260*/  LDG.E.64 R18, desc[UR6][R2.64+-0x10] ;  /* 0xfffff00602127981 */ /* 0x000f28000c1e1b00 */
[----:B------:R-:W4:Y:S01]  /*0270*/  LDG.E.64 R20, desc[UR6][R4.64+-0x10] ;  /* 0xfffff00604147981 */ /* 0x000f22000c1e1b00 */
[----:B------:R-:W-:-:S03]  /*0280*/  DFMA R22, R10, R12, R22 ;  /* 0x0000000c0a16722b */ /* 0x000fc60000000016 */
[----:B------:R-:W4:Y:S04]  /*0290*/  LDG.E.64 R10, desc[UR6][R2.64+-0x8] ;  /* 0xfffff806020a7981 */ /* 0x000f28000c1e1b00 */
[----:B------:R-:W4:Y:S01]  /*02a0*/  LDG.E.64 R12, desc[UR6][R4.64+-0x8] ;  /* 0xfffff806040c7981 */ /* 0x000f22000c1e1b00 */
[----:B--2---:R-:W-:-:S03]  /*02b0*/  DFMA R22, R6, R8, R22 ;  /* 0x000000080616722b */ /* 0x004fc60000000016 */
        /* <DEDUP_REMOVED lines=23> */
[----:B------:R-:W-:-:S04]  /*0430*/  UIADD3 UR4, UPT, UPT, UR4, 0x10, URZ ;  /* 0x0000001004047890 */ /* 0x000fc8000fffe0ff */
[----:B------:R-:W-:Y:S01]  /*0440*/  UISETP.NE.AND UP0, UPT, UR4, 0x80, UPT ;  /* 0x000000800400788c */ /* 0x000fe2000bf05270 */
[----:B--2---:R-:W-:-:S08]  /*0450*/  DFMA R6, R6, R8, R22 ;  /* 0x000000080606722b */ /* 0x004fd00000000016 */
[----:B---3--:R-:W-:Y:S01]  /*0460*/  DFMA R6, R14, R16, R6 ;  /* 0x000000100e06722b */ /* 0x008fe20000000006 */
[----:B------:R-:W-:Y:S02]  /*0470*/  IADD3 R16, P0, PT, R2, 0x80, RZ ;  /* 0x0000008002107810 */ /* 0x000fe40007f1e0ff */
[----:B------:R-:W-:-:S03]  /*0480*/  IADD3 R14, P1, PT, R4, 0x80, RZ ;  /* 0x00000080040e7810 */ /* 0x000fc60007f3e0ff */
[----:B------:R-:W-:Y:S02]  /*0490*/  IMAD.X R17, RZ, RZ, R3, P0 ;  /* 0x000000ffff117224 */ /* 0x000fe400000e0603 */
[----:B----4-:R-:W-:Y:S01]  /*04a0*/  DFMA R6, R18, R20, R6 ;  /* 0x000000141206722b */ /* 0x010fe20000000006 */
[----:B------:R-:W-:-:S07]  /*04b0*/  IADD3.X R15, PT, PT, RZ, R5, RZ, P1, !PT ;  /* 0x00000005ff0f7210 */ /* 0x000fce0000ffe4ff */
[----:B------:R-:W-:Y:S01]  /*04c0*/  DFMA R6, R12, R10, R6 ;  /* 0x0000000a0c06722b */ /* 0x000fe20000000006 */
[----:B------:R-:W-:Y:S10]  /*04d0*/  BRA.U UP0, `(.L_x_24) ;  /* 0xfffffffd00147547 */ /* 0x000ff4000b83ffff */
[----:B------:R-:W-:Y:S01]  /*04e0*/  IMAD.MOV.U32 R2, RZ, RZ, 0x652b82fe ;  /* 0x652b82feff027424 */ /* 0x000fe200078e00ff */
[----:B------:R-:W-:Y:S01]  /*04f0*/  UMOV UR4, 0xfefa39ef ;  /* 0xfefa39ef00047882 */ /* 0x000fe20000000000 */
[----:B------:R-:W-:Y:S01]  /*0500*/  IMAD.MOV.U32 R3, RZ, RZ, 0x3ff71547 ;  /* 0x3ff71547ff037424 */ /* 0x000fe200078e00ff */
[----:B------:R-:W-:Y:S01]  /*0510*/  UMOV UR5, 0x3fe62e42 ;  /* 0x3fe62e4200057882 */ /* 0x000fe20000000000 */
[----:B------:R-:W0:Y:S01]  /*0520*/  LDC.64 R10, c[0x0][0x390] ;  /* 0x0000e400ff0a7b82 */ /* 0x000e220000000a00 */
[----:B------:R-:W-:Y:S01]  /*0530*/  FSETP.GEU.AND P0, PT, |R7|, 4.1917929649353027344, PT ;  /* 0x4086232b0700780b */ /* 0x000fe20003f0e200 */
[----:B------:R-:W-:Y:S02]  /*0540*/  BSSY.RECONVERGENT B0, `(.L_x_25) ;  /* 0x0000037000007945 */ /* 0x000fe40003800200 */
[----:B------:R-:W-:-:S08]  /*0550*/  DFMA R2, R6, R2, 6.75539944105574400000e+15 ;  /* 0x433800000602742b */ /* 0x000fd00000000002 */
[----:B------:R-:W-:-:S08]  /*0560*/  DADD R4, R2, -6.75539944105574400000e+15 ;  /* 0xc338000002047429 */ /* 0x000fd00000000000 */
[----:B------:R-:W-:Y:S01]  /*0570*/  DFMA R8, R4, -UR4, R6 ;  /* 0x8000000404087c2b */ /* 0x000fe20008000006 */
[----:B------:R-:W-:Y:S01]  /*0580*/  UMOV UR4, 0x3b39803f ;  /* 0x3b39803f00047882 */ /* 0x000fe20000000000 */
[----:B------:R-:W-:-:S06]  /*0590*/  UMOV UR5, 0x3c7abc9e ;  /* 0x3c7abc9e00057882 */ /* 0x000fcc0000000000 */
[----:B------:R-:W-:Y:S01]  /*05a0*/  DFMA R4, R4, -UR4, R8 ;  /* 0x8000000404047c2b */ /* 0x000fe20008000008 */
[----:B------:R-:W-:Y:S01]  /*05b0*/  UMOV UR4, 0x69ce2bdf ;  /* 0x69ce2bdf00047882 */ /* 0x000fe20000000000 */
[----:B------:R-:W-:Y:S01]  /*05c0*/  MOV R8, 0xfca213ea ;  /* 0xfca213ea00087802 */ /* 0x000fe20000000f00 */
[----:B------:R-:W-:Y:S01]  /*05d0*/  IMAD.MOV.U32 R9, RZ, RZ, 0x3e928af3 ;  /* 0x3e928af3ff097424 */ /* 0x000fe200078e00ff */
[----:B------:R-:W-:-:S05]  /*05e0*/  UMOV UR5, 0x3e5ade15 ;  /* 0x3e5ade1500057882 */ /* 0x000fca0000000000 */
[----:B------:R-:W-:Y:S01]  /*05f0*/  DFMA R8, R4, UR4, R8 ;  /* 0x0000000404087c2b */ /* 0x000fe20008000008 */
[----:B------:R-:W-:Y:S01]  /*0600*/  UMOV UR4, 0x62401315 ;  /* 0x6240131500047882 */ /* 0x000fe20000000000 */
[----:B------:R-:W-:-:S06]  /*0610*/  UMOV UR5, 0x3ec71dee ;  /* 0x3ec71dee00057882 */ /* 0x000fcc0000000000 */
[----:B------:R-:W-:Y:S01]  /*0620*/  DFMA R8, R4, R8, UR4 ;  /* 0x0000000404087e2b */ /* 0x000fe20008000008 */
        /* <DEDUP_REMOVED lines=20> */
[----:B------:R-:W-:-:S08]  /*0770*/  DFMA R8, R4, R8, UR4 ;  /* 0x0000000404087e2b */ /* 0x000fd00008000008 */
[----:B------:R-:W-:-:S08]  /*0780*/  DFMA R8, R4, R8, 1 ;  /* 0x3ff000000408742b */ /* 0x000fd00000000008 */
[----:B------:R-:W-:Y:S01]  /*0790*/  DFMA R12, R4, R8, 1 ;  /* 0x3ff00000040c742b */ /* 0x000fe20000000008 */
[----:B0-----:R-:W-:-:S09]  /*07a0*/  IMAD.WIDE.U32 R8, R0, 0x8, R10 ;  /* 0x0000000800087825 */ /* 0x001fd200078e000a */
[----:B------:R-:W-:Y:S01]  /*07b0*/  IMAD R5, R2, 0x100000, R13 ;  /* 0x0010000002057824 */ /* 0x000fe200078e020d */
[----:B------:R-:W-:Y:S01]  /*07c0*/  MOV R4, R12 ;  /* 0x0000000c00047202 */ /* 0x000fe20000000f00 */
[----:B------:R-:W-:Y:S06]  /*07d0*/  @!P0 BRA `(.L_x_26) ;  /* 0x0000000000348947 */ /* 0x000fec0003800000 */
[----:B------:R-:W-:Y:S01]  /*07e0*/  FSETP.GEU.AND P1, PT, |R7|, 4.2275390625, PT ;  /* 0x408748000700780b */ /* 0x000fe20003f2e200 */
[C---:B------:R-:W-:Y:S02]  /*07f0*/  DADD R4, R6.reuse, +INF ;  /* 0x7ff0000006047429 */ /* 0x040fe40000000000 */
[----:B------:R-:W-:-:S08]  /*0800*/  DSETP.GEU.AND P0, PT, R6, RZ, PT ;  /* 0x000000ff0600722a */ /* 0x000fd00003f0e000 */
[----:B------:R-:W-:Y:S02]  /*0810*/  FSEL R4, R4, RZ, P0 ;  /* 0x000000ff04047208 */ /* 0x000fe40000000000 */
[----:B------:R-:W-:Y:S02]  /*0820*/  @!P1 LEA.HI R0, R2, R2, RZ, 0x1 ;  /* 0x0000000202009211 */ /* 0x000fe400078f08ff */
[----:B------:R-:W-:Y:S02]  /*0830*/  @!P1 MOV R6, RZ ;  /* 0x000000ff00069202 */ /* 0x000fe40000000f00 */
[----:B------:R-:W-:Y:S02]  /*0840*/  @!P1 SHF.R.S32.HI R3, RZ, 0x1, R0 ;  /* 0x00000001ff039819 */ /* 0x000fe40000011400 */
[----:B------:R-:W-:-:S03]  /*0850*/  FSEL R5, R5, RZ, P0 ;  /* 0x000000ff05057208 */ /* 0x000fc60000000000 */
[----:B------:R-:W-:Y:S01]  /*0860*/  @!P1 IMAD.IADD R2, R2, 0x1, -R3 ;  /* 0x0000000102029824 */ /* 0x000fe200078e0a03 */
[----:B------:R-:W-:-:S04]  /*0870*/  @!P1 LEA R3, R3, R13, 0x14 ;  /* 0x0000000d03039211 */ /* 0x000fc800078ea0ff */
[----:B------:R-:W-:Y:S01]  /*0880*/  @!P1 LEA R7, R2, 0x3ff00000, 0x14 ;  /* 0x3ff0000002079811 */ /* 0x000fe200078ea0ff */
[----:B------:R-:W-:-:S06]  /*0890*/  @!P1 IMAD.MOV.U32 R2, RZ, RZ, R12 ;  /* 0x000000ffff029224 */ /* 0x000fcc00078e000c */
[----:B------:R-:W-:-:S11]  /*08a0*/  @!P1 DMUL R4, R2, R6 ;  /* 0x0000000602049228 */ /* 0x000fd60000000000 */
.L_x_26:
[----:B------:R-:W-:Y:S05]  /*08b0*/  BSYNC.RECONVERGENT B0 ;  /* 0x0000000000007941 */ /* 0x000fea0003800200 */
.L_x_25:
[----:B------:R-:W-:Y:S01]  /*08c0*/  STG.E.64 desc[UR6][R8.64], R4 ;  /* 0x0000000408007986 */ /* 0x000fe2000c101b06 */
[----:B------:R-:W-:Y:S05]  /*08d0*/  EXIT ;  /* 0x000000000000794d */ /* 0x000fea0003800000 */
.L_x_27:
        /* <DEDUP_REMOVED lines=10> */
.L_x_36:


//--------------------- .text._Z20compute_hidden_layerP13NeuralNetworkPKdPd --------------------------
	.section	.text._Z20compute_hidden_layerP13NeuralNetworkPKdPd,"ax",@progbits
	.align	128
        .global         _Z20compute_hidden_layerP13NeuralNetworkPKdPd
        .type           _Z20compute_hidden_layerP13NeuralNetworkPKdPd,@function
        .size           _Z20compute_hidden_layerP13NeuralNetworkPKdPd,(.L_x_37 - _Z20compute_hidden_layerP13NeuralNetworkPKdPd)
        .other          _Z20compute_hidden_layerP13NeuralNetworkPKdPd,@"STO_CUDA_ENTRY STV_DEFAULT"
_Z20compute_hidden_layerP13NeuralNetworkPKdPd:
.text._Z20compute_hidden_layerP13NeuralNetworkPKdPd:
        /* <DEDUP_REMOVED lines=19> */
.L_x_28:
        /* <DEDUP_REMOVED lines=59> */
[----:B------:R-:W0:Y:S01]  /*04e0*/  LDC.64 R4, c[0x0][0x390] ;  /* 0x0000e400ff047b82 */ /* 0x000e220000000a00 */
[----:B------:R-:W-:Y:S01]  /*04f0*/  DSETP.MAX.AND P0, P1, RZ, R6, PT ;  /* 0x00000006ff00722a */ /* 0x000fe2000390f000 */
[----:B------:R-:W-:Y:S01]  /*0500*/  IMAD.MOV.U32 R2, RZ, RZ, RZ ;  /* 0x000000ffff027224 */ /* 0x000fe200078e00ff */
[----:B------:R-:W-:-:S04]  /*0510*/  MOV R3, R7 ;  /* 0x0000000700037202 */ /* 0x000fc80000000f00 */
[C---:B------:R-:W-:Y:S02]  /*0520*/  FSEL R9, R2.reuse, R3, P0 ;  /* 0x0000000302097208 */ /* 0x040fe40000000000 */
[----:B------:R-:W-:-:S06]  /*0530*/  SEL R2, R2, R6, P0 ;  /* 0x0000000602027207 */ /* 0x000fcc0000000000 */
[----:B------:R-:W-:-:S04]  /*0540*/  @P1 LOP3.LUT R9, R3, 0x80000, RZ, 0xfc, !PT ;  /* 0x0008000003091812 */ /* 0x000fc800078efcff */
[----:B------:R-:W-:Y:S01]  /*0550*/  MOV R3, R9 ;  /* 0x0000000900037202 */ /* 0x000fe20000000f00 */
[----:B0-----:R-:W-:-:S05]  /*0560*/  IMAD.WIDE.U32 R4, R0, 0x8, R4 ;  /* 0x0000000800047825 */ /* 0x001fca00078e0004 */
[----:B------:R-:W-:Y:S01]  /*0570*/  STG.E.64 desc[UR6][R4.64], R2 ;  /* 0x0000000204007986 */ /* 0x000fe2000c101b06 */
[----:B------:R-:W-:Y:S05]  /*0580*/  EXIT ;  /* 0x000000000000794d */ /* 0x000fea0003800000 */
.L_x_29:
        /* <DEDUP_REMOVED lines=15> */
.L_x_37:


//--------------------- .nv.shared.reserved.0     --------------------------
	.section	.nv.shared.reserved.0,"aw",@nobits
	.weak		__nv_reservedSMEM_offset_0_alias
	.size		__nv_reservedSMEM_offset_0_alias, 0, 64
	.other		__nv_reservedSMEM_offset_0_alias,@"STO_CUDA_RESERVED_SHARED STV_DEFAULT"
__nv_reservedSMEM_offset_0_alias:
	.zero		0
	.zero		64


//--------------------- .nv.constant0._Z21update_hidden_weightsP13NeuralNetworkPKdS2_ --------------------------
	.section	.nv.constant0._Z21update_hidden_weightsP13NeuralNetworkPKdS2_,"a",@progbits
	.sectionflags	@""
	.align	4
.nv.constant0._Z21update_hidden_weightsP13NeuralNetworkPKdS2_:
	.zero		920


//--------------------- .nv.constant0._Z21update_output_weightsP13NeuralNetworkPKdS2_ --------------------------
	.section	.nv.constant0._Z21update_output_weightsP13NeuralNetworkPKdS2_,"a",@progbits
	.sectionflags	@""
	.align	4
.nv.constant0._Z21update_output_weightsP13NeuralNetworkPKdS2_:
	.zero		920


//--------------------- .nv.constant0._Z16compute_d_hiddenP13NeuralNetworkPKdS2_Pd --------------------------
	.section	.nv.constant0._Z16compute_d_hiddenP13NeuralNetworkPKdS2_Pd,"a",@progbits
	.sectionflags	@""
	.align	4
.nv.constant0._Z16compute_d_hiddenP13NeuralNetworkPKdS2_Pd:
	.zero		928


//--------------------- .nv.constant0._Z16compute_d_outputPKdS0_Pd --------------------------
	.section	.nv.constant0._Z16compute_d_outputPKdS0_Pd,"a",@progbits
	.sectionflags	@""
	.align	4
.nv.constant0._Z16compute_d_outputPKdS0_Pd:
	.zero		920


//--------------------- .nv.constant0._Z17normalize_softmaxPd --------------------------
	.section	.nv.constant0._Z17normalize_softmaxPd,"a",@progbits
	.sectionflags	@""
	.align	4
.nv.constant0._Z17normalize_softmaxPd:
	.zero		904


//--------------------- .nv.constant0._Z20compute_output_layerP13NeuralNetworkPKdPd --------------------------
	.section	.nv.constant0._Z20compute_output_layerP13NeuralNetworkPKdPd,"a",@progbits
	.sectionflags	@""
	.align	4
.nv.constant0._Z20compute_output_layerP13NeuralNetworkPKdPd:
	.zero		920


//--------------------- .nv.constant0._Z20compute_hidden_layerP13NeuralNetworkPKdPd --------------------------
	.section	.nv.constant0._Z20compute_hidden_layerP13NeuralNetworkPKdPd,"a",@progbits
	.sectionflags	@""
	.align	4
.nv.constant0._Z20compute_hidden_layerP13NeuralNetworkPKdPd:
	.zero		920


//--------------------- SYMBOLS --------------------------

	.type		.nv.reservedSmem.offset0,@object
	.size		.nv.reservedSmem.offset0,0x4
